//
// Generated by NVIDIA NVVM Compiler
//
// Compiler Build ID: CL-36424714
// Cuda compilation tools, release 13.0, V13.0.88
// Based on NVVM 20.0.0
//

.version 9.0
.target sm_100
.address_size 64

	// .globl	_Z22selection_k_radius_gpuiiifPKiPKfPiPf

.visible .entry _Z22selection_k_radius_gpuiiifPKiPKfPiPf(
	.param .u32 _Z22selection_k_radius_gpuiiifPKiPKfPiPf_param_0,
	.param .u32 _Z22selection_k_radius_gpuiiifPKiPKfPiPf_param_1,
	.param .u32 _Z22selection_k_radius_gpuiiifPKiPKfPiPf_param_2,
	.param .f32 _Z22selection_k_radius_gpuiiifPKiPKfPiPf_param_3,
	.param .u64 .ptr .align 1 _Z22selection_k_radius_gpuiiifPKiPKfPiPf_param_4,
	.param .u64 .ptr .align 1 _Z22selection_k_radius_gpuiiifPKiPKfPiPf_param_5,
	.param .u64 .ptr .align 1 _Z22selection_k_radius_gpuiiifPKiPKfPiPf_param_6,
	.param .u64 .ptr .align 1 _Z22selection_k_radius_gpuiiifPKiPKfPiPf_param_7
)
{
	.reg .pred 	%p<26>;
	.reg .b32 	%r<94>;
	.reg .b32 	%f<32>;
	.reg .b64 	%rd<129>;

	ld.param.u32 	%r40, [_Z22selection_k_radius_gpuiiifPKiPKfPiPf_param_1];
	ld.param.u32 	%r41, [_Z22selection_k_radius_gpuiiifPKiPKfPiPf_param_2];
	ld.param.f32 	%f1, [_Z22selection_k_radius_gpuiiifPKiPKfPiPf_param_3];
	ld.param.u64 	%rd56, [_Z22selection_k_radius_gpuiiifPKiPKfPiPf_param_4];
	ld.param.u64 	%rd57, [_Z22selection_k_radius_gpuiiifPKiPKfPiPf_param_5];
	ld.param.u64 	%rd55, [_Z22selection_k_radius_gpuiiifPKiPKfPiPf_param_6];
	ld.param.u64 	%rd58, [_Z22selection_k_radius_gpuiiifPKiPKfPiPf_param_7];
	cvta.to.global.u64 	%rd1, %rd58;
	cvta.to.global.u64 	%rd2, %rd56;
	cvta.to.global.u64 	%rd3, %rd57;
	mov.u32 	%r42, %ctaid.x;
	mul.lo.s32 	%r43, %r40, %r42;
	mul.lo.s32 	%r44, %r43, %r41;
	cvt.s64.s32 	%rd4, %r44;
	mov.u32 	%r81, %tid.x;
	setp.ge.s32 	%p1, %r81, %r40;
	@%p1 bra 	$L__BB0_60;
	setp.lt.s32 	%p2, %r41, 1;
	@%p2 bra 	$L__BB0_60;
	cvta.to.global.u64 	%rd59, %rd55;
	shl.b64 	%rd60, %rd4, 2;
	add.s64 	%rd5, %rd60, %rd59;
	and.b32  	%r2, %r41, 7;
	and.b32  	%r3, %r41, 3;
	and.b32  	%r4, %r41, 2147483640;
	and.b32  	%r5, %r41, 1;
	add.s64 	%rd6, %rd5, 16;
	neg.s32 	%r6, %r4;
$L__BB0_3:
	setp.lt.u32 	%p3, %r41, 8;
	mul.lo.s32 	%r8, %r81, %r41;
	cvt.s64.s32 	%rd61, %r8;
	add.s64 	%rd7, %rd4, %rd61;
	shl.b64 	%rd113, %rd7, 2;
	add.s64 	%rd8, %rd2, %rd113;
	add.s64 	%rd128, %rd3, %rd113;
	mov.b32 	%r92, 0;
	@%p3 bra 	$L__BB0_30;
	add.s32 	%r89, %r8, 7;
	add.s32 	%r88, %r8, 6;
	add.s32 	%r87, %r8, 5;
	add.s32 	%r86, %r8, 4;
	add.s32 	%r85, %r8, 3;
	add.s32 	%r84, %r8, 2;
	add.s32 	%r83, %r8, 1;
	mov.u32 	%r82, %r6;
	mov.u32 	%r90, %r8;
$L__BB0_5:
	.pragma "nounroll";
	mul.wide.s32 	%rd63, %r90, 4;
	add.s64 	%rd11, %rd6, %rd63;
	add.s64 	%rd12, %rd3, %rd113;
	ld.global.f32 	%f2, [%rd12];
	setp.lt.f32 	%p4, %f2, %f1;
	add.s64 	%rd64, %rd2, %rd113;
	add.s64 	%rd13, %rd64, 16;
	@%p4 bra 	$L__BB0_7;
	ld.global.u32 	%r46, [%rd8];
	st.global.u32 	[%rd11+-16], %r46;
	mov.u64 	%rd114, %rd128;
	bra.uni 	$L__BB0_8;
$L__BB0_7:
	ld.global.u32 	%r47, [%rd13+-16];
	st.global.u32 	[%rd11+-16], %r47;
	mov.u64 	%rd114, %rd12;
$L__BB0_8:
	ld.global.f32 	%f3, [%rd114];
	cvt.s64.s32 	%rd65, %r90;
	add.s64 	%rd66, %rd4, %rd65;
	shl.b64 	%rd67, %rd66, 2;
	add.s64 	%rd68, %rd1, %rd67;
	st.global.f32 	[%rd68], %f3;
	add.s64 	%rd115, %rd12, 4;
	ld.global.f32 	%f4, [%rd12+4];
	setp.lt.f32 	%p5, %f4, %f1;
	@%p5 bra 	$L__BB0_10;
	ld.global.u32 	%r48, [%rd8];
	st.global.u32 	[%rd11+-12], %r48;
	mov.u64 	%rd115, %rd128;
	bra.uni 	$L__BB0_11;
$L__BB0_10:
	ld.global.u32 	%r49, [%rd13+-12];
	st.global.u32 	[%rd11+-12], %r49;
$L__BB0_11:
	ld.global.f32 	%f5, [%rd115];
	cvt.s64.s32 	%rd69, %r83;
	add.s64 	%rd70, %rd4, %rd69;
	shl.b64 	%rd71, %rd70, 2;
	add.s64 	%rd72, %rd1, %rd71;
	st.global.f32 	[%rd72], %f5;
	add.s64 	%rd116, %rd12, 8;
	ld.global.f32 	%f6, [%rd12+8];
	setp.lt.f32 	%p6, %f6, %f1;
	@%p6 bra 	$L__BB0_13;
	ld.global.u32 	%r50, [%rd8];
	st.global.u32 	[%rd11+-8], %r50;
	mov.u64 	%rd116, %rd128;
	bra.uni 	$L__BB0_14;
$L__BB0_13:
	ld.global.u32 	%r51, [%rd13+-8];
	st.global.u32 	[%rd11+-8], %r51;
$L__BB0_14:
	ld.global.f32 	%f7, [%rd116];
	cvt.s64.s32 	%rd73, %r84;
	add.s64 	%rd74, %rd4, %rd73;
	shl.b64 	%rd75, %rd74, 2;
	add.s64 	%rd76, %rd1, %rd75;
	st.global.f32 	[%rd76], %f7;
	add.s64 	%rd117, %rd12, 12;
	ld.global.f32 	%f8, [%rd12+12];
	setp.lt.f32 	%p7, %f8, %f1;
	@%p7 bra 	$L__BB0_16;
	ld.global.u32 	%r52, [%rd8];
	st.global.u32 	[%rd11+-4], %r52;
	mov.u64 	%rd117, %rd128;
	bra.uni 	$L__BB0_17;
$L__BB0_16:
	ld.global.u32 	%r53, [%rd13+-4];
	st.global.u32 	[%rd11+-4], %r53;
$L__BB0_17:
	ld.global.f32 	%f9, [%rd117];
	cvt.s64.s32 	%rd77, %r85;
	add.s64 	%rd78, %rd4, %rd77;
	shl.b64 	%rd79, %rd78, 2;
	add.s64 	%rd80, %rd1, %rd79;
	st.global.f32 	[%rd80], %f9;
	add.s64 	%rd118, %rd12, 16;
	ld.global.f32 	%f10, [%rd12+16];
	setp.lt.f32 	%p8, %f10, %f1;
	@%p8 bra 	$L__BB0_19;
	ld.global.u32 	%r54, [%rd8];
	st.global.u32 	[%rd11], %r54;
	mov.u64 	%rd118, %rd128;
	bra.uni 	$L__BB0_20;
$L__BB0_19:
	ld.global.u32 	%r55, [%rd13];
	st.global.u32 	[%rd11], %r55;
$L__BB0_20:
	ld.global.f32 	%f11, [%rd118];
	cvt.s64.s32 	%rd81, %r86;
	add.s64 	%rd82, %rd4, %rd81;
	shl.b64 	%rd83, %rd82, 2;
	add.s64 	%rd84, %rd1, %rd83;
	st.global.f32 	[%rd84], %f11;
	add.s64 	%rd119, %rd12, 20;
	ld.global.f32 	%f12, [%rd12+20];
	setp.lt.f32 	%p9, %f12, %f1;
	@%p9 bra 	$L__BB0_22;
	ld.global.u32 	%r56, [%rd8];
	st.global.u32 	[%rd11+4], %r56;
	mov.u64 	%rd119, %rd128;
	bra.uni 	$L__BB0_23;
$L__BB0_22:
	ld.global.u32 	%r57, [%rd13+4];
	st.global.u32 	[%rd11+4], %r57;
$L__BB0_23:
	ld.global.f32 	%f13, [%rd119];
	cvt.s64.s32 	%rd85, %r87;
	add.s64 	%rd86, %rd4, %rd85;
	shl.b64 	%rd87, %rd86, 2;
	add.s64 	%rd88, %rd1, %rd87;
	st.global.f32 	[%rd88], %f13;
	add.s64 	%rd120, %rd12, 24;
	ld.global.f32 	%f14, [%rd12+24];
	setp.lt.f32 	%p10, %f14, %f1;
	@%p10 bra 	$L__BB0_25;
	ld.global.u32 	%r58, [%rd8];
	st.global.u32 	[%rd11+8], %r58;
	mov.u64 	%rd120, %rd128;
	bra.uni 	$L__BB0_26;
$L__BB0_25:
	ld.global.u32 	%r59, [%rd13+8];
	st.global.u32 	[%rd11+8], %r59;
$L__BB0_26:
	ld.global.f32 	%f15, [%rd120];
	cvt.s64.s32 	%rd89, %r88;
	add.s64 	%rd90, %rd4, %rd89;
	shl.b64 	%rd91, %rd90, 2;
	add.s64 	%rd92, %rd1, %rd91;
	st.global.f32 	[%rd92], %f15;
	add.s64 	%rd121, %rd12, 28;
	ld.global.f32 	%f16, [%rd12+28];
	setp.lt.f32 	%p11, %f16, %f1;
	@%p11 bra 	$L__BB0_28;
	ld.global.u32 	%r60, [%rd8];
	st.global.u32 	[%rd11+12], %r60;
	mov.u64 	%rd121, %rd128;
	bra.uni 	$L__BB0_29;
$L__BB0_28:
	ld.global.u32 	%r61, [%rd13+12];
	st.global.u32 	[%rd11+12], %r61;
$L__BB0_29:
	ld.global.f32 	%f17, [%rd121];
	cvt.s64.s32 	%rd93, %r89;
	add.s64 	%rd94, %rd4, %rd93;
	shl.b64 	%rd95, %rd94, 2;
	add.s64 	%rd96, %rd1, %rd95;
	st.global.f32 	[%rd96], %f17;
	add.s32 	%r90, %r90, 8;
	add.s32 	%r89, %r89, 8;
	add.s32 	%r88, %r88, 8;
	add.s64 	%rd113, %rd113, 32;
	add.s32 	%r87, %r87, 8;
	add.s32 	%r86, %r86, 8;
	add.s32 	%r85, %r85, 8;
	add.s32 	%r84, %r84, 8;
	add.s32 	%r83, %r83, 8;
	add.s32 	%r82, %r82, 8;
	setp.eq.s32 	%p12, %r82, 0;
	mov.u32 	%r92, %r4;
	@%p12 bra 	$L__BB0_30;
	bra.uni 	$L__BB0_5;
$L__BB0_30:
	setp.eq.s32 	%p13, %r2, 0;
	@%p13 bra 	$L__BB0_59;
	add.s32 	%r62, %r2, -1;
	setp.lt.u32 	%p14, %r62, 3;
	@%p14 bra 	$L__BB0_45;
	add.s32 	%r63, %r92, %r8;
	cvt.s64.s32 	%rd31, %r63;
	mul.wide.u32 	%rd97, %r92, 4;
	add.s64 	%rd32, %rd128, %rd97;
	ld.global.f32 	%f18, [%rd32];
	setp.lt.f32 	%p15, %f18, %f1;
	mul.wide.s32 	%rd98, %r63, 4;
	add.s64 	%rd33, %rd5, %rd98;
	add.s64 	%rd34, %rd8, %rd97;
	@%p15 bra 	$L__BB0_34;
	ld.global.u32 	%r64, [%rd8];
	st.global.u32 	[%rd33], %r64;
	mov.u64 	%rd122, %rd128;
	bra.uni 	$L__BB0_35;
$L__BB0_34:
	ld.global.u32 	%r65, [%rd34];
	st.global.u32 	[%rd33], %r65;
	mov.u64 	%rd122, %rd32;
$L__BB0_35:
	ld.global.f32 	%f19, [%rd122];
	add.s64 	%rd99, %rd31, %rd4;
	shl.b64 	%rd100, %rd99, 2;
	add.s64 	%rd36, %rd1, %rd100;
	st.global.f32 	[%rd36], %f19;
	add.s64 	%rd123, %rd32, 4;
	ld.global.f32 	%f20, [%rd32+4];
	setp.lt.f32 	%p16, %f20, %f1;
	@%p16 bra 	$L__BB0_37;
	ld.global.u32 	%r66, [%rd8];
	st.global.u32 	[%rd33+4], %r66;
	mov.u64 	%rd123, %rd128;
	bra.uni 	$L__BB0_38;
$L__BB0_37:
	ld.global.u32 	%r67, [%rd34+4];
	st.global.u32 	[%rd33+4], %r67;
$L__BB0_38:
	ld.global.f32 	%f21, [%rd123];
	st.global.f32 	[%rd36+4], %f21;
	add.s64 	%rd124, %rd32, 8;
	ld.global.f32 	%f22, [%rd32+8];
	setp.lt.f32 	%p17, %f22, %f1;
	@%p17 bra 	$L__BB0_40;
	ld.global.u32 	%r68, [%rd8];
	st.global.u32 	[%rd33+8], %r68;
	mov.u64 	%rd124, %rd128;
	bra.uni 	$L__BB0_41;
$L__BB0_40:
	ld.global.u32 	%r69, [%rd34+8];
	st.global.u32 	[%rd33+8], %r69;
$L__BB0_41:
	ld.global.f32 	%f23, [%rd124];
	st.global.f32 	[%rd36+8], %f23;
	add.s64 	%rd125, %rd32, 12;
	ld.global.f32 	%f24, [%rd32+12];
	setp.lt.f32 	%p18, %f24, %f1;
	@%p18 bra 	$L__BB0_43;
	ld.global.u32 	%r70, [%rd8];
	st.global.u32 	[%rd33+12], %r70;
	mov.u64 	%rd125, %rd128;
	bra.uni 	$L__BB0_44;
$L__BB0_43:
	ld.global.u32 	%r71, [%rd34+12];
	st.global.u32 	[%rd33+12], %r71;
$L__BB0_44:
	ld.global.f32 	%f25, [%rd125];
	st.global.f32 	[%rd36+12], %f25;
	add.s32 	%r92, %r92, 4;
$L__BB0_45:
	setp.eq.s32 	%p19, %r3, 0;
	@%p19 bra 	$L__BB0_59;
	setp.eq.s32 	%p20, %r3, 1;
	@%p20 bra 	$L__BB0_54;
	add.s32 	%r72, %r92, %r8;
	cvt.s64.s32 	%rd43, %r72;
	mul.wide.u32 	%rd101, %r92, 4;
	add.s64 	%rd44, %rd128, %rd101;
	ld.global.f32 	%f26, [%rd44];
	setp.lt.f32 	%p21, %f26, %f1;
	mul.wide.s32 	%rd102, %r72, 4;
	add.s64 	%rd45, %rd5, %rd102;
	add.s64 	%rd46, %rd8, %rd101;
	@%p21 bra 	$L__BB0_49;
	ld.global.u32 	%r73, [%rd8];
	st.global.u32 	[%rd45], %r73;
	mov.u64 	%rd126, %rd128;
	bra.uni 	$L__BB0_50;
$L__BB0_49:
	ld.global.u32 	%r74, [%rd46];
	st.global.u32 	[%rd45], %r74;
	mov.u64 	%rd126, %rd44;
$L__BB0_50:
	ld.global.f32 	%f27, [%rd126];
	add.s64 	%rd103, %rd43, %rd4;
	shl.b64 	%rd104, %rd103, 2;
	add.s64 	%rd48, %rd1, %rd104;
	st.global.f32 	[%rd48], %f27;
	add.s64 	%rd127, %rd44, 4;
	ld.global.f32 	%f28, [%rd44+4];
	setp.lt.f32 	%p22, %f28, %f1;
	@%p22 bra 	$L__BB0_52;
	ld.global.u32 	%r75, [%rd8];
	st.global.u32 	[%rd45+4], %r75;
	mov.u64 	%rd127, %rd128;
	bra.uni 	$L__BB0_53;
$L__BB0_52:
	ld.global.u32 	%r76, [%rd46+4];
	st.global.u32 	[%rd45+4], %r76;
$L__BB0_53:
	ld.global.f32 	%f29, [%rd127];
	st.global.f32 	[%rd48+4], %f29;
	add.s32 	%r92, %r92, 2;
$L__BB0_54:
	setp.eq.s32 	%p23, %r5, 0;
	@%p23 bra 	$L__BB0_59;
	add.s32 	%r77, %r92, %r8;
	cvt.s64.s32 	%rd51, %r77;
	mul.wide.u32 	%rd52, %r92, 4;
	add.s64 	%rd53, %rd128, %rd52;
	ld.global.f32 	%f30, [%rd53];
	setp.lt.f32 	%p24, %f30, %f1;
	@%p24 bra 	$L__BB0_57;
	ld.global.u32 	%r78, [%rd8];
	shl.b64 	%rd105, %rd51, 2;
	add.s64 	%rd106, %rd5, %rd105;
	st.global.u32 	[%rd106], %r78;
	bra.uni 	$L__BB0_58;
$L__BB0_57:
	add.s64 	%rd107, %rd8, %rd52;
	ld.global.u32 	%r79, [%rd107];
	shl.b64 	%rd108, %rd51, 2;
	add.s64 	%rd109, %rd5, %rd108;
	st.global.u32 	[%rd109], %r79;
	mov.u64 	%rd128, %rd53;
$L__BB0_58:
	ld.global.f32 	%f31, [%rd128];
	add.s64 	%rd110, %rd51, %rd4;
	shl.b64 	%rd111, %rd110, 2;
	add.s64 	%rd112, %rd1, %rd111;
	st.global.f32 	[%rd112], %f31;
$L__BB0_59:
	mov.u32 	%r80, %ntid.x;
	add.s32 	%r81, %r81, %r80;
	setp.lt.s32 	%p25, %r81, %r40;
	@%p25 bra 	$L__BB0_3;
$L__BB0_60:
	ret;

}
	// .globl	_Z14nearest_selectiifPKfPi
.visible .entry _Z14nearest_selectiifPKfPi(
	.param .u32 _Z14nearest_selectiifPKfPi_param_0,
	.param .u32 _Z14nearest_selectiifPKfPi_param_1,
	.param .f32 _Z14nearest_selectiifPKfPi_param_2,
	.param .u64 .ptr .align 1 _Z14nearest_selectiifPKfPi_param_3,
	.param .u64 .ptr .align 1 _Z14nearest_selectiifPKfPi_param_4
)
{
	.local .align 16 .b8 	__local_depot1[32];
	.reg .b64 	%SP;
	.reg .b64 	%SPL;
	.reg .pred 	%p<60>;
	.reg .b32 	%r<89>;
	.reg .b32 	%f<31>;
	.reg .b64 	%rd<33>;

	mov.u64 	%SPL, __local_depot1;
	ld.param.u32 	%r28, [_Z14nearest_selectiifPKfPi_param_1];
	ld.param.f32 	%f6, [_Z14nearest_selectiifPKfPi_param_2];
	ld.param.u64 	%rd11, [_Z14nearest_selectiifPKfPi_param_3];
	ld.param.u64 	%rd10, [_Z14nearest_selectiifPKfPi_param_4];
	cvta.to.global.u64 	%rd1, %rd11;
	add.u64 	%rd2, %SPL, 0;
	mov.u32 	%r78, %tid.x;
	setp.ge.s32 	%p8, %r78, %r28;
	@%p8 bra 	$L__BB1_47;
	cvta.to.global.u64 	%rd13, %rd10;
	mov.u32 	%r30, %ctaid.x;
	mul.lo.s32 	%r31, %r28, %r30;
	mul.lo.s32 	%r32, %r31, 3;
	mul.wide.s32 	%rd14, %r32, 4;
	add.s64 	%rd3, %rd1, %rd14;
	shl.b32 	%r33, %r31, 3;
	mul.wide.s32 	%rd15, %r33, 4;
	add.s64 	%rd4, %rd13, %rd15;
	add.s64 	%rd5, %rd4, -8;
	mul.f32 	%f1, %f6, %f6;
	mov.b32 	%r86, 100000000;
$L__BB1_2:
	mul.lo.s32 	%r35, %r78, 3;
	mul.wide.s32 	%rd16, %r35, 4;
	add.s64 	%rd17, %rd3, %rd16;
	ld.global.f32 	%f2, [%rd17];
	ld.global.f32 	%f3, [%rd17+4];
	ld.global.f32 	%f4, [%rd17+8];
	shl.b32 	%r4, %r78, 3;
	mul.wide.s32 	%rd18, %r4, 4;
	add.s64 	%rd6, %rd4, %rd18;
	st.global.u32 	[%rd6], %r78;
	st.global.u32 	[%rd6+4], %r78;
	st.global.u32 	[%rd6+8], %r78;
	mov.f32 	%f7, 0f4CBEBC20;
	st.local.v4.f32 	[%rd2], {%f7, %f7, %f7, %f7};
	st.global.u32 	[%rd6+12], %r78;
	st.global.u32 	[%rd6+16], %r78;
	st.global.u32 	[%rd6+20], %r78;
	st.global.u32 	[%rd6+24], %r78;
	st.local.v4.f32 	[%rd2+16], {%f7, %f7, %f7, %f7};
	st.global.u32 	[%rd6+28], %r78;
	add.s64 	%rd7, %rd5, %rd18;
	mov.b32 	%r79, 0;
$L__BB1_3:
	setp.eq.s32 	%p9, %r78, %r79;
	@%p9 bra 	$L__BB1_26;
	mul.lo.s32 	%r36, %r79, 3;
	mul.wide.u32 	%rd19, %r36, 4;
	add.s64 	%rd20, %rd3, %rd19;
	ld.global.f32 	%f8, [%rd20];
	ld.global.f32 	%f9, [%rd20+4];
	ld.global.f32 	%f10, [%rd20+8];
	sub.f32 	%f11, %f2, %f8;
	sub.f32 	%f12, %f3, %f9;
	mul.f32 	%f13, %f12, %f12;
	fma.rn.f32 	%f14, %f11, %f11, %f13;
	sub.f32 	%f15, %f4, %f10;
	fma.rn.f32 	%f5, %f15, %f15, %f14;
	setp.gt.f32 	%p10, %f5, %f1;
	@%p10 bra 	$L__BB1_26;
	ld.local.f32 	%f16, [%rd2];
	setp.lt.f32 	%p11, %f5, %f16;
	mov.b32 	%r81, 0;
	@%p11 bra 	$L__BB1_14;
	ld.local.f32 	%f17, [%rd2+4];
	setp.lt.f32 	%p12, %f5, %f17;
	mov.b32 	%r81, 1;
	@%p12 bra 	$L__BB1_14;
	ld.local.f32 	%f18, [%rd2+8];
	setp.lt.f32 	%p13, %f5, %f18;
	mov.b32 	%r81, 2;
	@%p13 bra 	$L__BB1_14;
	ld.local.f32 	%f19, [%rd2+12];
	setp.lt.f32 	%p14, %f5, %f19;
	mov.b32 	%r81, 3;
	@%p14 bra 	$L__BB1_14;
	ld.local.f32 	%f20, [%rd2+16];
	setp.lt.f32 	%p15, %f5, %f20;
	mov.b32 	%r81, 4;
	@%p15 bra 	$L__BB1_14;
	ld.local.f32 	%f21, [%rd2+20];
	setp.lt.f32 	%p16, %f5, %f21;
	mov.b32 	%r81, 5;
	@%p16 bra 	$L__BB1_14;
	ld.local.f32 	%f22, [%rd2+24];
	setp.lt.f32 	%p17, %f5, %f22;
	mov.b32 	%r81, 6;
	@%p17 bra 	$L__BB1_14;
	ld.local.f32 	%f23, [%rd2+28];
	setp.lt.f32 	%p18, %f5, %f23;
	mov.b32 	%r81, 7;
	@%p18 bra 	$L__BB1_14;
	mov.u32 	%r81, %r86;
$L__BB1_14:
	setp.gt.s32 	%p19, %r81, 6;
	@%p19 bra 	$L__BB1_23;
	sub.s32 	%r9, 7, %r81;
	and.b32  	%r10, %r9, 3;
	add.s32 	%r46, %r81, -4;
	setp.lt.u32 	%p20, %r46, 3;
	mov.b32 	%r85, 7;
	@%p20 bra 	$L__BB1_19;
	and.b32  	%r49, %r9, -4;
	neg.s32 	%r83, %r49;
	mov.b32 	%r84, 7;
	mov.b32 	%r82, 0;
$L__BB1_17:
	mul.wide.s32 	%rd21, %r84, 4;
	add.s64 	%rd22, %rd2, %rd21;
	add.s64 	%rd23, %rd7, %rd21;
	ld.local.f32 	%f24, [%rd22+-4];
	ld.global.u32 	%r50, [%rd23+4];
	st.global.u32 	[%rd23+8], %r50;
	ld.local.f32 	%f25, [%rd22+-8];
	ld.global.u32 	%r51, [%rd23];
	st.global.u32 	[%rd23+4], %r51;
	ld.local.f32 	%f26, [%rd22+-12];
	ld.global.u32 	%r52, [%rd23+-4];
	st.global.u32 	[%rd23], %r52;
	add.s32 	%r84, %r84, -4;
	ld.local.f32 	%f27, [%rd22+-16];
	st.local.v4.f32 	[%rd22+-12], {%f27, %f26, %f25, %f24};
	ld.global.u32 	%r53, [%rd23+-8];
	st.global.u32 	[%rd23+-4], %r53;
	add.s32 	%r83, %r83, 4;
	add.s32 	%r82, %r82, -4;
	setp.ne.s32 	%p21, %r83, 0;
	@%p21 bra 	$L__BB1_17;
	add.s32 	%r85, %r82, 7;
$L__BB1_19:
	setp.eq.s32 	%p22, %r10, 0;
	@%p22 bra 	$L__BB1_23;
	mul.wide.s32 	%rd24, %r85, 4;
	add.s64 	%rd8, %rd2, %rd24;
	ld.local.f32 	%f28, [%rd8+-4];
	st.local.f32 	[%rd8], %f28;
	add.s64 	%rd9, %rd6, %rd24;
	ld.global.u32 	%r54, [%rd9+-4];
	st.global.u32 	[%rd9], %r54;
	setp.eq.s32 	%p23, %r10, 1;
	@%p23 bra 	$L__BB1_23;
	ld.local.f32 	%f29, [%rd8+-8];
	st.local.f32 	[%rd8+-4], %f29;
	ld.global.u32 	%r55, [%rd9+-8];
	st.global.u32 	[%rd9+-4], %r55;
	setp.eq.s32 	%p24, %r10, 2;
	@%p24 bra 	$L__BB1_23;
	ld.local.f32 	%f30, [%rd8+-12];
	st.local.f32 	[%rd8+-8], %f30;
	ld.global.u32 	%r56, [%rd9+-12];
	st.global.u32 	[%rd9+-8], %r56;
$L__BB1_23:
	setp.gt.s32 	%p25, %r81, 7;
	@%p25 bra 	$L__BB1_25;
	mul.wide.u32 	%rd25, %r81, 4;
	add.s64 	%rd26, %rd2, %rd25;
	st.local.f32 	[%rd26], %f5;
$L__BB1_25:
	mul.wide.s32 	%rd27, %r81, 4;
	add.s64 	%rd28, %rd6, %rd27;
	st.global.u32 	[%rd28], %r79;
	mov.u32 	%r86, %r81;
$L__BB1_26:
	add.s32 	%r79, %r79, 1;
	setp.eq.s32 	%p26, %r79, %r28;
	@%p26 bra 	$L__BB1_27;
	bra.uni 	$L__BB1_3;
$L__BB1_27:
	ld.global.u32 	%r5, [%rd6];
	setp.eq.s32 	%p28, %r5, %r78;
	mov.b32 	%r87, 0;
	mov.pred 	%p27, 0;
	mov.pred 	%p53, %p27;
	mov.pred 	%p54, %p27;
	mov.pred 	%p55, %p27;
	mov.pred 	%p56, %p27;
	mov.pred 	%p57, %p27;
	mov.pred 	%p58, %p27;
	mov.pred 	%p59, %p27;
	@%p28 bra 	$L__BB1_28;
	bra.uni 	$L__BB1_39;
$L__BB1_28:
	setp.eq.s32 	%p50, %r5, %r78;
	@%p50 bra 	$L__BB1_31;
	or.b32  	%r23, %r87, -8;
	xor.b32  	%r24, %r87, 7;
	mov.b32 	%r88, 7;
$L__BB1_30:
	add.s32 	%r73, %r88, %r4;
	add.s32 	%r74, %r23, %r73;
	mul.wide.s32 	%rd29, %r74, 4;
	add.s64 	%rd30, %rd4, %rd29;
	ld.global.u32 	%r75, [%rd30];
	mul.wide.s32 	%rd31, %r88, 4;
	add.s64 	%rd32, %rd6, %rd31;
	st.global.u32 	[%rd32], %r75;
	add.s32 	%r88, %r88, -1;
	setp.gt.u32 	%p51, %r88, %r24;
	@%p51 bra 	$L__BB1_30;
$L__BB1_31:
	st.global.u32 	[%rd6], %r78;
	@%p53 bra 	$L__BB1_46;
	st.global.u32 	[%rd6+4], %r78;
	@%p54 bra 	$L__BB1_46;
	st.global.u32 	[%rd6+8], %r78;
	@%p55 bra 	$L__BB1_46;
	st.global.u32 	[%rd6+12], %r78;
	@%p56 bra 	$L__BB1_46;
	st.global.u32 	[%rd6+16], %r78;
	@%p57 bra 	$L__BB1_46;
	st.global.u32 	[%rd6+20], %r78;
	@%p58 bra 	$L__BB1_46;
	st.global.u32 	[%rd6+24], %r78;
	@%p59 bra 	$L__BB1_46;
	st.global.u32 	[%rd6+28], %r78;
	bra.uni 	$L__BB1_46;
$L__BB1_39:
	ld.global.u32 	%r59, [%rd6+4];
	setp.eq.s32 	%p31, %r59, %r78;
	mov.b32 	%r87, 1;
	mov.pred 	%p59, -1;
	@%p31 bra 	$L__BB1_28;
	ld.global.u32 	%r61, [%rd6+8];
	setp.eq.s32 	%p34, %r61, %r78;
	mov.b32 	%r87, 2;
	mov.pred 	%p58, -1;
	mov.pred 	%p53, %p27;
	mov.pred 	%p54, %p27;
	mov.pred 	%p55, %p27;
	mov.pred 	%p56, %p27;
	mov.pred 	%p57, %p27;
	mov.pred 	%p59, %p27;
	@%p34 bra 	$L__BB1_28;
	ld.global.u32 	%r63, [%rd6+12];
	setp.eq.s32 	%p37, %r63, %r78;
	mov.b32 	%r87, 3;
	mov.pred 	%p57, -1;
	mov.pred 	%p53, %p27;
	mov.pred 	%p54, %p27;
	mov.pred 	%p55, %p27;
	mov.pred 	%p56, %p27;
	mov.pred 	%p58, %p27;
	mov.pred 	%p59, %p27;
	@%p37 bra 	$L__BB1_28;
	ld.global.u32 	%r65, [%rd6+16];
	setp.eq.s32 	%p40, %r65, %r78;
	mov.b32 	%r87, 4;
	mov.pred 	%p56, -1;
	mov.pred 	%p53, %p27;
	mov.pred 	%p54, %p27;
	mov.pred 	%p55, %p27;
	mov.pred 	%p57, %p27;
	mov.pred 	%p58, %p27;
	mov.pred 	%p59, %p27;
	@%p40 bra 	$L__BB1_28;
	ld.global.u32 	%r67, [%rd6+20];
	setp.eq.s32 	%p43, %r67, %r78;
	mov.b32 	%r87, 5;
	mov.pred 	%p55, -1;
	mov.pred 	%p53, %p27;
	mov.pred 	%p54, %p27;
	mov.pred 	%p56, %p27;
	mov.pred 	%p57, %p27;
	mov.pred 	%p58, %p27;
	mov.pred 	%p59, %p27;
	@%p43 bra 	$L__BB1_28;
	ld.global.u32 	%r69, [%rd6+24];
	setp.eq.s32 	%p46, %r69, %r78;
	mov.b32 	%r87, 6;
	mov.pred 	%p54, -1;
	mov.pred 	%p53, %p27;
	mov.pred 	%p55, %p27;
	mov.pred 	%p56, %p27;
	mov.pred 	%p57, %p27;
	mov.pred 	%p58, %p27;
	mov.pred 	%p59, %p27;
	@%p46 bra 	$L__BB1_28;
	ld.global.u32 	%r71, [%rd6+28];
	setp.eq.s32 	%p49, %r71, %r78;
	mov.b32 	%r87, 7;
	mov.pred 	%p53, -1;
	mov.pred 	%p54, %p27;
	mov.pred 	%p55, %p27;
	mov.pred 	%p56, %p27;
	mov.pred 	%p57, %p27;
	mov.pred 	%p58, %p27;
	mov.pred 	%p59, %p27;
	@%p49 bra 	$L__BB1_28;
$L__BB1_46:
	mov.u32 	%r76, %ntid.x;
	add.s32 	%r78, %r78, %r76;
	setp.lt.s32 	%p52, %r78, %r28;
	@%p52 bra 	$L__BB1_2;
$L__BB1_47:
	ret;

}


// ===== COMPILED SASS (sm_100) =====

	.target	sm_100

	.elftype	@"ET_EXEC"


//--------------------- .note.nv.tkinfo           --------------------------
	.section	.note.nv.tkinfo,"",@"SHT_NOTE"
	.sectionflags	@"SHF_NOTE_NV_TKINFO"
	.tkinfo
        /*0018*/ 	.word	0x00000002
        /*0030*/ 	.string	""
        /*0030*/ 	.string	"ptxas"
        /*0030*/ 	.string	"Cuda compilation tools, release 13.0, V13.0.88"
        /*0030*/ 	.string	"Build cuda_13.0.r13.0/compiler.36424714_0"
        /*0030*/ 	.string	"-arch sm_100 -m 64 "



//--------------------- .note.nv.cuinfo           --------------------------
	.section	.note.nv.cuinfo,"",@"SHT_NOTE"
	.sectionflags	@"SHF_NOTE_NV_CUINFO"
        /*0018*/ 	.short	0x0002
        /*001a*/ 	.short	0x0064
        /*001c*/ 	.short	0x0082
	.zero		2


//--------------------- .nv.info                  --------------------------
	.section	.nv.info,"",@"SHT_CUDA_INFO"
	.align	4


	//----- nvinfo : EIATTR_REGCOUNT
	.align		4
        /*0000*/ 	.byte	0x04, 0x2f
        /*0002*/ 	.short	(.L_1 - .L_0)
	.align		4
.L_0:
        /*0004*/ 	.word	index@(_Z22selection_k_radius_gpuiiifPKiPKfPiPf)
        /*0008*/ 	.word	0x00000028


	//----- nvinfo : EIATTR_FRAME_SIZE
	.align		4
.L_1:
        /*000c*/ 	.byte	0x04, 0x11
        /*000e*/ 	.short	(.L_3 - .L_2)
	.align		4
.L_2:
        /*0010*/ 	.word	index@(_Z22selection_k_radius_gpuiiifPKiPKfPiPf)
        /*0014*/ 	.word	0x00000000


	//----- nvinfo : EIATTR_REGCOUNT
	.align		4
.L_3:
        /*0018*/ 	.byte	0x04, 0x2f
        /*001a*/ 	.short	(.L_5 - .L_4)
	.align		4
.L_4:
        /*001c*/ 	.word	index@(_Z14nearest_selectiifPKfPi)
        /*0020*/ 	.word	0x00000020


	//----- nvinfo : EIATTR_FRAME_SIZE
	.align		4
.L_5:
        /*0024*/ 	.byte	0x04, 0x11
        /*0026*/ 	.short	(.L_7 - .L_6)
	.align		4
.L_6:
        /*0028*/ 	.word	index@(_Z14nearest_selectiifPKfPi)
        /*002c*/ 	.word	0x00000020


	//----- nvinfo : EIATTR_MIN_STACK_SIZE
	.align		4
.L_7:
        /*0030*/ 	.byte	0x04, 0x12
        /*0032*/ 	.short	(.L_9 - .L_8)
	.align		4
.L_8:
        /*0034*/ 	.word	index@(_Z14nearest_selectiifPKfPi)
        /*0038*/ 	.word	0x00000020


	//----- nvinfo : EIATTR_MIN_STACK_SIZE
	.align		4
.L_9:
        /*003c*/ 	.byte	0x04, 0x12
        /*003e*/ 	.short	(.L_11 - .L_10)
	.align		4
.L_10:
        /*0040*/ 	.word	index@(_Z22selection_k_radius_gpuiiifPKiPKfPiPf)
        /*0044*/ 	.word	0x00000000
.L_11:


//--------------------- .nv.compat                --------------------------
	.section	.nv.compat,"",@"SHT_CUDA_COMPAT_INFO"
	.align	4
        /*0000*/ 	.byte	0x02, 0x09, 0x00, 0x00, 0x02, 0x02, 0x01, 0x00, 0x02, 0x05, 0x05, 0x00, 0x03, 0x07, 0x01, 0x01
        /*0010*/ 	.byte	0x02, 0x03, 0x00, 0x00, 0x02, 0x06, 0x01, 0x00, 0x04, 0x0b, 0x08, 0x00, 0x09, 0x00, 0x00, 0x00
        /*0020*/ 	.byte	0x00, 0x00, 0x00, 0x00


//--------------------- .nv.info._Z14nearest_selectiifPKfPi --------------------------
	.section	.nv.info._Z14nearest_selectiifPKfPi,"",@"SHT_CUDA_INFO"
	.sectionflags	@""
	.align	4


	//----- nvinfo : EIATTR_CUDA_API_VERSION
	.align		4
        /*0000*/ 	.byte	0x04, 0x37
        /*0002*/ 	.short	(.L_13 - .L_12)
.L_12:
        /*0004*/ 	.word	0x00000082


	//----- nvinfo : EIATTR_KPARAM_INFO
	.align		4
.L_13:
        /*0008*/ 	.byte	0x04, 0x17
        /*000a*/ 	.short	(.L_15 - .L_14)
.L_14:
        /*000c*/ 	.word	0x00000000
        /*0010*/ 	.short	0x0004
        /*0012*/ 	.short	0x0018
        /*0014*/ 	.byte	0x00, 0xf5, 0x21, 0x00


	//----- nvinfo : EIATTR_KPARAM_INFO
	.align		4
.L_15:
        /*0018*/ 	.byte	0x04, 0x17
        /*001a*/ 	.short	(.L_17 - .L_16)
.L_16:
        /*001c*/ 	.word	0x00000000
        /*0020*/ 	.short	0x0003
        /*0022*/ 	.short	0x0010
        /*0024*/ 	.byte	0x00, 0xf5, 0x21, 0x00


	//----- nvinfo : EIATTR_KPARAM_INFO
	.align		4
.L_17:
        /*0028*/ 	.byte	0x04, 0x17
        /*002a*/ 	.short	(.L_19 - .L_18)
.L_18:
        /*002c*/ 	.word	0x00000000
        /*0030*/ 	.short	0x0002
        /*0032*/ 	.short	0x0008
        /*0034*/ 	.byte	0x00, 0xf0, 0x11, 0x00


	//----- nvinfo : EIATTR_KPARAM_INFO
	.align		4
.L_19:
        /*0038*/ 	.byte	0x04, 0x17
        /*003a*/ 	.short	(.L_21 - .L_20)
.L_20:
        /*003c*/ 	.word	0x00000000
        /*0040*/ 	.short	0x0001
        /*0042*/ 	.short	0x0004
        /*0044*/ 	.byte	0x00, 0xf0, 0x11, 0x00


	//----- nvinfo : EIATTR_KPARAM_INFO
	.align		4
.L_21:
        /*0048*/ 	.byte	0x04, 0x17
        /*004a*/ 	.short	(.L_23 - .L_22)
.L_22:
        /*004c*/ 	.word	0x00000000
        /*0050*/ 	.short	0x0000
        /*0052*/ 	.short	0x0000
        /*0054*/ 	.byte	0x00, 0xf0, 0x11, 0x00


	//----- nvinfo : EIATTR_SPARSE_MMA_MASK
	.align		4
.L_23:
        /*0058*/ 	.byte	0x03, 0x50
        /*005a*/ 	.short	0x0000


	//----- nvinfo : EIATTR_MAXREG_COUNT
	.align		4
        /*005c*/ 	.byte	0x03, 0x1b
        /*005e*/ 	.short	0x00ff


	//----- nvinfo : EIATTR_MERCURY_ISA_VERSION
	.align		4
        /*0060*/ 	.byte	0x03, 0x5f
        /*0062*/ 	.short	0x0101


	//----- nvinfo : EIATTR_VRC_CTA_INIT_COUNT
	.align		4
        /*0064*/ 	.byte	0x02, 0x4a
	.zero		1
	.zero		1


	//----- nvinfo : EIATTR_EXIT_INSTR_OFFSETS
	.align		4
        /*0068*/ 	.byte	0x04, 0x1c
        /*006a*/ 	.short	(.L_25 - .L_24)


	//   ....[0]....
.L_24:
        /*006c*/ 	.word	0x00000050


	//   ....[1]....
        /*0070*/ 	.word	0x00001290


	//----- nvinfo : EIATTR_CRS_STACK_SIZE
	.align		4
.L_25:
        /*0074*/ 	.byte	0x04, 0x1e
        /*0076*/ 	.short	(.L_27 - .L_26)
.L_26:
        /*0078*/ 	.word	0x00000000


	//----- nvinfo : EIATTR_CBANK_PARAM_SIZE
	.align		4
.L_27:
        /*007c*/ 	.byte	0x03, 0x19
        /*007e*/ 	.short	0x0020


	//----- nvinfo : EIATTR_PARAM_CBANK
	.align		4
        /*0080*/ 	.byte	0x04, 0x0a
        /*0082*/ 	.short	(.L_29 - .L_28)
	.align		4
.L_28:
        /*0084*/ 	.word	index@(.nv.constant0._Z14nearest_selectiifPKfPi)
        /*0088*/ 	.short	0x0380
        /*008a*/ 	.short	0x0020


	//----- nvinfo : EIATTR_SW_WAR
	.align		4
.L_29:
        /*008c*/ 	.byte	0x04, 0x36
        /*008e*/ 	.short	(.L_31 - .L_30)
.L_30:
        /*0090*/ 	.word	0x00000008
.L_31:


//--------------------- .nv.info._Z22selection_k_radius_gpuiiifPKiPKfPiPf --------------------------
	.section	.nv.info._Z22selection_k_radius_gpuiiifPKiPKfPiPf,"",@"SHT_CUDA_INFO"
	.sectionflags	@""
	.align	4


	//----- nvinfo : EIATTR_CUDA_API_VERSION
	.align		4
        /*0000*/ 	.byte	0x04, 0x37
        /*0002*/ 	.short	(.L_33 - .L_32)
.L_32:
        /*0004*/ 	.word	0x00000082


	//----- nvinfo : EIATTR_KPARAM_INFO
	.align		4
.L_33:
        /*0008*/ 	.byte	0x04, 0x17
        /*000a*/ 	.short	(.L_35 - .L_34)
.L_34:
        /*000c*/ 	.word	0x00000000
        /*0010*/ 	.short	0x0007
        /*0012*/ 	.short	0x0028
        /*0014*/ 	.byte	0x00, 0xf5, 0x21, 0x00


	//----- nvinfo : EIATTR_KPARAM_INFO
	.align		4
.L_35:
        /*0018*/ 	.byte	0x04, 0x17
        /*001a*/ 	.short	(.L_37 - .L_36)
.L_36:
        /*001c*/ 	.word	0x00000000
        /*0020*/ 	.short	0x0006
        /*0022*/ 	.short	0x0020
        /*0024*/ 	.byte	0x00, 0xf5, 0x21, 0x00


	//----- nvinfo : EIATTR_KPARAM_INFO
	.align		4
.L_37:
        /*0028*/ 	.byte	0x04, 0x17
        /*002a*/ 	.short	(.L_39 - .L_38)
.L_38:
        /*002c*/ 	.word	0x00000000
        /*0030*/ 	.short	0x0005
        /*0032*/ 	.short	0x0018
        /*0034*/ 	.byte	0x00, 0xf5, 0x21, 0x00


	//----- nvinfo : EIATTR_KPARAM_INFO
	.align		4
.L_39:
        /*0038*/ 	.byte	0x04, 0x17
        /*003a*/ 	.short	(.L_41 - .L_40)
.L_40:
        /*003c*/ 	.word	0x00000000
        /*0040*/ 	.short	0x0004
        /*0042*/ 	.short	0x0010
        /*0044*/ 	.byte	0x00, 0xf5, 0x21, 0x00


	//----- nvinfo : EIATTR_KPARAM_INFO
	.align		4
.L_41:
        /*0048*/ 	.byte	0x04, 0x17
        /*004a*/ 	.short	(.L_43 - .L_42)
.L_42:
        /*004c*/ 	.word	0x00000000
        /*0050*/ 	.short	0x0003
        /*0052*/ 	.short	0x000c
        /*0054*/ 	.byte	0x00, 0xf0, 0x11, 0x00


	//----- nvinfo : EIATTR_KPARAM_INFO
	.align		4
.L_43:
        /*0058*/ 	.byte	0x04, 0x17
        /*005a*/ 	.short	(.L_45 - .L_44)
.L_44:
        /*005c*/ 	.word	0x00000000
        /*0060*/ 	.short	0x0002
        /*0062*/ 	.short	0x0008
        /*0064*/ 	.byte	0x00, 0xf0, 0x11, 0x00


	//----- nvinfo : EIATTR_KPARAM_INFO
	.align		4
.L_45:
        /*0068*/ 	.byte	0x04, 0x17
        /*006a*/ 	.short	(.L_47 - .L_46)
.L_46:
        /*006c*/ 	.word	0x00000000
        /*0070*/ 	.short	0x0001
        /*0072*/ 	.short	0x0004
        /*0074*/ 	.byte	0x00, 0xf0, 0x11, 0x00


	//----- nvinfo : EIATTR_KPARAM_INFO
	.align		4
.L_47:
        /*0078*/ 	.byte	0x04, 0x17
        /*007a*/ 	.short	(.L_49 - .L_48)
.L_48:
        /*007c*/ 	.word	0x00000000
        /*0080*/ 	.short	0x0000
        /*0082*/ 	.short	0x0000
        /*0084*/ 	.byte	0x00, 0xf0, 0x11, 0x00


	//----- nvinfo : EIATTR_SPARSE_MMA_MASK
	.align		4
.L_49:
        /*0088*/ 	.byte	0x03, 0x50
        /*008a*/ 	.short	0x0000


	//----- nvinfo : EIATTR_MAXREG_COUNT
	.align		4
        /*008c*/ 	.byte	0x03, 0x1b
        /*008e*/ 	.short	0x00ff


	//----- nvinfo : EIATTR_MERCURY_ISA_VERSION
	.align		4
        /*0090*/ 	.byte	0x03, 0x5f
        /*0092*/ 	.short	0x0101


	//----- nvinfo : EIATTR_VRC_CTA_INIT_COUNT
	.align		4
        /*0094*/ 	.byte	0x02, 0x4a
	.zero		1
	.zero		1


	//----- nvinfo : EIATTR_EXIT_INSTR_OFFSETS
	.align		4
        /*0098*/ 	.byte	0x04, 0x1c
        /*009a*/ 	.short	(.L_51 - .L_50)


	//   ....[0]....
.L_50:
        /*009c*/ 	.word	0x00000060


	//   ....[1]....
        /*00a0*/ 	.word	0x00000090


	//   ....[2]....
        /*00a4*/ 	.word	0x00002000


	//----- nvinfo : EIATTR_CRS_STACK_SIZE
	.align		4
.L_51:
        /*00a8*/ 	.byte	0x04, 0x1e
        /*00aa*/ 	.short	(.L_53 - .L_52)
.L_52:
        /*00ac*/ 	.word	0x00000000


	//----- nvinfo : EIATTR_CBANK_PARAM_SIZE
	.align		4
.L_53:
        /*00b0*/ 	.byte	0x03, 0x19
        /*00b2*/ 	.short	0x0030


	//----- nvinfo : EIATTR_PARAM_CBANK
	.align		4
        /*00b4*/ 	.byte	0x04, 0x0a
        /*00b6*/ 	.short	(.L_55 - .L_54)
	.align		4
.L_54:
        /*00b8*/ 	.word	index@(.nv.constant0._Z22selection_k_radius_gpuiiifPKiPKfPiPf)
        /*00bc*/ 	.short	0x0380
        /*00be*/ 	.short	0x0030


	//----- nvinfo : EIATTR_SW_WAR
	.align		4
.L_55:
        /*00c0*/ 	.byte	0x04, 0x36
        /*00c2*/ 	.short	(.L_57 - .L_56)
.L_56:
        /*00c4*/ 	.word	0x00000008
.L_57:


//--------------------- .nv.callgraph             --------------------------
	.section	.nv.callgraph,"",@"SHT_CUDA_CALLGRAPH"
	.align	4
	.sectionentsize	8
	.align		4
        /*0000*/ 	.word	0x00000000
	.align		4
        /*0004*/ 	.word	0xffffffff
	.align		4
        /*0008*/ 	.word	0x00000000
	.align		4
        /*000c*/ 	.word	0xfffffffe
	.align		4
        /*0010*/ 	.word	0x00000000
	.align		4
        /*0014*/ 	.word	0xfffffffd
	.align		4
        /*0018*/ 	.word	0x00000000
	.align		4
        /*001c*/ 	.word	0xfffffffc


//--------------------- .text._Z14nearest_selectiifPKfPi --------------------------
	.section	.text._Z14nearest_selectiifPKfPi,"ax",@progbits
	.align	128
        .global         _Z14nearest_selectiifPKfPi
        .type           _Z14nearest_selectiifPKfPi,@function
        .size           _Z14nearest_selectiifPKfPi,(.L_x_27 - _Z14nearest_selectiifPKfPi)
        .other          _Z14nearest_selectiifPKfPi,@"STO_CUDA_ENTRY STV_DEFAULT"
_Z14nearest_selectiifPKfPi:
.text._Z14nearest_selectiifPKfPi:
[----:B------:R-:W0:Y:S01]  /*0000*/  LDC R1, c[0x0][0x37c] ;  /* 0x0000df00ff017b82 */ /* 0x000e220000000800 */
[----:B------:R-:W1:Y:S01]  /*0010*/  S2R R11, SR_TID.X ;  /* 0x00000000000b7919 */ /* 0x000e620000002100 */
[----:B------:R-:W1:Y:S01]  /*0020*/  LDCU UR9, c[0x0][0x384] ;  /* 0x00007080ff0977ac */ /* 0x000e620008000800 */
[----:B0-----:R-:W-:Y:S01]  /*0030*/  VIADD R1, R1, 0xffffffe0 ;  /* 0xffffffe001017836 */ /* 0x001fe20000000000 */
[----:B-1----:R-:W-:-:S13]  /*0040*/  ISETP.GE.AND P0, PT, R11, UR9, PT ;  /* 0x000000090b007c0c */ /* 0x002fda000bf06270 */
[----:B------:R-:W-:Y:S05]  /*0050*/  @P0 EXIT ;  /* 0x000000000000094d */ /* 0x000fea0003800000 */
[----:B------:R-:W0:Y:S01]  /*0060*/  S2UR UR8, SR_CTAID.X ;  /* 0x00000000000879c3 */ /* 0x000e220000002500 */
[----:B------:R-:W1:Y:S01]  /*0070*/  LDCU.128 UR4, c[0x0][0x390] ;  /* 0x00007200ff0477ac */ /* 0x000e620008000c00 */
[----:B------:R-:W-:Y:S01]  /*0080*/  IMAD.MOV.U32 R17, RZ, RZ, 0x5f5e100 ;  /* 0x05f5e100ff117424 */ /* 0x000fe200078e00ff */
[----:B------:R-:W2:Y:S05]  /*0090*/  LDCU.64 UR10, c[0x0][0x358] ;  /* 0x00006b00ff0a77ac */ /* 0x000eaa0008000a00 */
[----:B------:R-:W3:Y:S01]  /*00a0*/  LDC R10, c[0x0][0x388] ;  /* 0x0000e200ff0a7b82 */ /* 0x000ee20000000800 */
[----:B0-----:R-:W-:-:S04]  /*00b0*/  UIMAD UR8, UR8, UR9, URZ ;  /* 0x00000009080872a4 */ /* 0x001fc8000f8e02ff */
[----:B------:R-:W-:Y:S02]  /*00c0*/  USHF.L.U32 UR9, UR8, 0x3, URZ ;  /* 0x0000000308097899 */ /* 0x000fe400080006ff */
[----:B------:R-:W-:Y:S02]  /*00d0*/  UIMAD UR8, UR8, 0x3, URZ ;  /* 0x00000003080878a4 */ /* 0x000fe4000f8e02ff */
[----:B-1----:R-:W-:Y:S01]  /*00e0*/  UIMAD.WIDE UR6, UR9, 0x4, UR6 ;  /* 0x00000004090678a5 */ /* 0x002fe2000f8e0206 */
[----:B---3--:R-:W-:Y:S01]  /*00f0*/  FMUL R10, R10, R10 ;  /* 0x0000000a0a0a7220 */ /* 0x008fe20000400000 */
[----:B------:R-:W-:Y:S02]  /*0100*/  UIMAD.WIDE UR4, UR8, 0x4, UR4 ;  /* 0x00000004080478a5 */ /* 0x000fe4000f8e0204 */
[----:B------:R-:W-:-:S04]  /*0110*/  UIADD3 UR12, UP0, UPT, UR6, -0x8, URZ ;  /* 0xfffffff8060c7890 */ /* 0x000fc8000ff1e0ff */
[----:B--2---:R-:W-:-:S12]  /*0120*/  UIADD3.X UR13, UPT, UPT, UR7, -0x1, URZ, UP0, !UPT ;  /* 0xffffffff070d7890 */ /* 0x004fd800087fe4ff */
.L_x_18:
[----:B------:R-:W-:Y:S02]  /*0130*/  IMAD.MOV.U32 R9, RZ, RZ, 0x4 ;  /* 0x00000004ff097424 */ /* 0x000fe400078e00ff */
[C---:B------:R-:W-:Y:S02]  /*0140*/  IMAD R8, R11.reuse, 0x3, RZ ;  /* 0x000000030b087824 */ /* 0x040fe400078e02ff */
[----:B------:R-:W-:Y:S02]  /*0150*/  IMAD.SHL.U32 R15, R11, 0x8, RZ ;  /* 0x000000080b0f7824 */ /* 0x000fe400078e00ff */
[----:B------:R-:W-:Y:S02]  /*0160*/  IMAD.MOV.U32 R2, RZ, RZ, 0x4 ;  /* 0x00000004ff027424 */ /* 0x000fe400078e00ff */
[----:B------:R-:W-:-:S04]  /*0170*/  IMAD.WIDE R8, R8, R9, UR4 ;  /* 0x0000000408087e25 */ /* 0x000fc8000f8e0209 */
[----:B------:R-:W-:Y:S01]  /*0180*/  IMAD.MOV.U32 R4, RZ, RZ, 0x4cbebc20 ;  /* 0x4cbebc20ff047424 */ /* 0x000fe200078e00ff */
[----:B------:R-:W5:Y:S01]  /*0190*/  LDG.E R12, desc[UR10][R8.64] ;  /* 0x0000000a080c7981 */ /* 0x000f62000c1e1900 */
[----:B------:R-:W-:Y:S02]  /*01a0*/  IMAD.MOV.U32 R5, RZ, RZ, 0x4cbebc20 ;  /* 0x4cbebc20ff057424 */ /* 0x000fe400078e00ff */
[----:B------:R-:W-:Y:S01]  /*01b0*/  IMAD.MOV.U32 R6, RZ, RZ, 0x4cbebc20 ;  /* 0x4cbebc20ff067424 */ /* 0x000fe200078e00ff */
[----:B------:R-:W5:Y:S01]  /*01c0*/  LDG.E R13, desc[UR10][R8.64+0x4] ;  /* 0x0000040a080d7981 */ /* 0x000f62000c1e1900 */
[----:B------:R-:W-:Y:S02]  /*01d0*/  IMAD.MOV.U32 R7, RZ, RZ, 0x4cbebc20 ;  /* 0x4cbebc20ff077424 */ /* 0x000fe400078e00ff */
[----:B------:R-:W-:Y:S01]  /*01e0*/  IMAD.WIDE R2, R15, R2, UR6 ;  /* 0x000000060f027e25 */ /* 0x000fe2000f8e0202 */
[----:B------:R0:W5:Y:S03]  /*01f0*/  LDG.E R14, desc[UR10][R8.64+0x8] ;  /* 0x0000080a080e7981 */ /* 0x000166000c1e1900 */
[----:B------:R-:W-:Y:S01]  /*0200*/  IMAD.MOV.U32 R16, RZ, RZ, RZ ;  /* 0x000000ffff107224 */ /* 0x000fe200078e00ff */
[----:B------:R1:W-:Y:S04]  /*0210*/  STL.128 [R1], R4 ;  /* 0x0000000401007387 */ /* 0x0003e80000100c00 */
[----:B------:R1:W-:Y:S01]  /*0220*/  STL.128 [R1+0x10], R4 ;  /* 0x0000100401007387 */ /* 0x0003e20000100c00 */
[----:B0-----:R-:W-:-:S03]  /*0230*/  IMAD.U32 R8, RZ, RZ, UR12 ;  /* 0x0000000cff087e24 */ /* 0x001fc6000f8e00ff */
[----:B------:R1:W-:Y:S01]  /*0240*/  STG.E desc[UR10][R2.64], R11 ;  /* 0x0000000b02007986 */ /* 0x0003e2000c10190a */
[----:B------:R-:W-:-:S03]  /*0250*/  IMAD.U32 R9, RZ, RZ, UR13 ;  /* 0x0000000dff097e24 */ /* 0x000fc6000f8e00ff */
[----:B------:R1:W-:Y:S01]  /*0260*/  STG.E desc[UR10][R2.64+0x4], R11 ;  /* 0x0000040b02007986 */ /* 0x0003e2000c10190a */
[----:B------:R-:W-:-:S03]  /*0270*/  IMAD.WIDE R8, R15, 0x4, R8 ;  /* 0x000000040f087825 */ /* 0x000fc600078e0208 */
[----:B------:R1:W-:Y:S04]  /*0280*/  STG.E desc[UR10][R2.64+0x8], R11 ;  /* 0x0000080b02007986 */ /* 0x0003e8000c10190a */
[----:B------:R1:W-:Y:S04]  /*0290*/  STG.E desc[UR10][R2.64+0xc], R11 ;  /* 0x00000c0b02007986 */ /* 0x0003e8000c10190a */
[----:B------:R1:W-:Y:S04]  /*02a0*/  STG.E desc[UR10][R2.64+0x10], R11 ;  /* 0x0000100b02007986 */ /* 0x0003e8000c10190a */
[----:B------:R1:W-:Y:S04]  /*02b0*/  STG.E desc[UR10][R2.64+0x14], R11 ;  /* 0x0000140b02007986 */ /* 0x0003e8000c10190a */
[----:B------:R1:W-:Y:S04]  /*02c0*/  STG.E desc[UR10][R2.64+0x18], R11 ;  /* 0x0000180b02007986 */ /* 0x0003e8000c10190a */
[----:B------:R1:W-:Y:S02]  /*02d0*/  STG.E desc[UR10][R2.64+0x1c], R11 ;  /* 0x00001c0b02007986 */ /* 0x0003e4000c10190a */
.L_x_10:
[----:B------:R-:W-:Y:S01]  /*02e0*/  ISETP.NE.AND P0, PT, R11, R16, PT ;  /* 0x000000100b00720c */ /* 0x000fe20003f05270 */
[----:B------:R-:W-:-:S12]  /*02f0*/  BSSY.RECONVERGENT B0, `(.L_x_0) ;  /* 0x0000073000007945 */ /* 0x000fd80003800200 */
[----:B------:R-:W-:Y:S05]  /*0300*/  @!P0 BRA `(.L_x_1) ;  /* 0x0000000400c48947 */ /* 0x000fea0003800000 */
[----:B------:R-:W-:-:S13]  /*0310*/  R2UR UR8, R16 ;  /* 0x00000000100872ca */ /* 0x000fda00000e0000 */
[----:B------:R-:W-:-:S04]  /*0320*/  UIMAD UR8, UR8, 0x3, URZ ;  /* 0x00000003080878a4 */ /* 0x000fc8000f8e02ff */
[----:B------:R-:W-:-:S06]  /*0330*/  UIMAD.WIDE.U32 UR8, UR8, 0x4, UR4 ;  /* 0x00000004080878a5 */ /* 0x000fcc000f8e0004 */
[----:B------:R-:W-:Y:S02]  /*0340*/  IMAD.U32 R18, RZ, RZ, UR8 ;  /* 0x00000008ff127e24 */ /* 0x000fe4000f8e00ff */
[----:B------:R-:W-:Y:S02]  /*0350*/  IMAD.U32 R19, RZ, RZ, UR9 ;  /* 0x00000009ff137e24 */ /* 0x000fe4000f8e00ff */
[----:B-1----:R-:W-:Y:S02]  /*0360*/  IMAD.U32 R5, RZ, RZ, UR9 ;  /* 0x00000009ff057e24 */ /* 0x002fe4000f8e00ff */
[----:B------:R-:W-:Y:S01]  /*0370*/  IMAD.U32 R4, RZ, RZ, UR8 ;  /* 0x00000008ff047e24 */ /* 0x000fe2000f8e00ff */
[----:B------:R-:W2:Y:S01]  /*0380*/  LDG.E R18, desc[UR10][R18.64+0x4] ;  /* 0x0000040a12127981 */ /* 0x000ea2000c1e1900 */
[----:B------:R-:W-:Y:S02]  /*0390*/  IMAD.U32 R7, RZ, RZ, UR9 ;  /* 0x00000009ff077e24 */ /* 0x000fe4000f8e00ff */
[----:B------:R-:W-:Y:S01]  /*03a0*/  IMAD.U32 R6, RZ, RZ, UR8 ;  /* 0x00000008ff067e24 */ /* 0x000fe2000f8e00ff */
[----:B------:R-:W3:Y:S04]  /*03b0*/  LDG.E R5, desc[UR10][R4.64] ;  /* 0x0000000a04057981 */ /* 0x000ee8000c1e1900 */
[----:B------:R-:W4:Y:S01]  /*03c0*/  LDG.E R7, desc[UR10][R6.64+0x8] ;  /* 0x0000080a06077981 */ /* 0x000f22000c1e1900 */
[----:B--2--5:R-:W-:Y:S01]  /*03d0*/  FADD R20, R13, -R18 ;  /* 0x800000120d147221 */ /* 0x024fe20000000000 */
[----:B---3--:R-:W-:-:S03]  /*03e0*/  FADD R0, R12, -R5 ;  /* 0x800000050c007221 */ /* 0x008fc60000000000 */
[----:B------:R-:W-:Y:S01]  /*03f0*/  FMUL R21, R20, R20 ;  /* 0x0000001414157220 */ /* 0x000fe20000400000 */
[----:B----4-:R-:W-:-:S03]  /*0400*/  FADD R20, R14, -R7 ;  /* 0x800000070e147221 */ /* 0x010fc60000000000 */
[----:B------:R-:W-:-:S04]  /*0410*/  FFMA R21, R0, R0, R21 ;  /* 0x0000000000157223 */ /* 0x000fc80000000015 */
[----:B------:R-:W-:-:S05]  /*0420*/  FFMA R21, R20, R20, R21 ;  /* 0x0000001414157223 */ /* 0x000fca0000000015 */
[----:B------:R-:W-:-:S13]  /*0430*/  FSETP.GT.AND P0, PT, R21, R10, PT ;  /* 0x0000000a1500720b */ /* 0x000fda0003f04000 */
[----:B------:R-:W-:Y:S05]  /*0440*/  @P0 BRA `(.L_x_1) ;  /* 0x0000000400740947 */ /* 0x000fea0003800000 */
[----:B------:R-:W2:Y:S01]  /*0450*/  LDL.128 R4, [R1] ;  /* 0x0000000001047983 */ /* 0x000ea20000100c00 */
[----:B------:R-:W-:Y:S01]  /*0460*/  BSSY.RECONVERGENT B1, `(.L_x_2) ;  /* 0x000001a000017945 */ /* 0x000fe20003800200 */
[----:B------:R-:W-:Y:S01]  /*0470*/  IMAD.MOV.U32 R0, RZ, RZ, RZ ;  /* 0x000000ffff007224 */ /* 0x000fe200078e00ff */
[----:B--2---:R-:W-:-:S13]  /*0480*/  FSETP.GEU.AND P0, PT, R21, R4, PT ;  /* 0x000000041500720b */ /* 0x004fda0003f0e000 */
[----:B------:R-:W-:Y:S05]  /*0490*/  @!P0 BRA `(.L_x_3) ;  /* 0x0000000000588947 */ /* 0x000fea0003800000 */
[----:B------:R-:W-:Y:S01]  /*04a0*/  FSETP.GEU.AND P0, PT, R21, R5, PT ;  /* 0x000000051500720b */ /* 0x000fe20003f0e000 */
[----:B------:R-:W-:-:S12]  /*04b0*/  IMAD.MOV.U32 R0, RZ, RZ, 0x1 ;  /* 0x00000001ff007424 */ /* 0x000fd800078e00ff */
[----:B------:R-:W-:Y:S05]  /*04c0*/  @!P0 BRA `(.L_x_3) ;  /* 0x00000000004c8947 */ /* 0x000fea0003800000 */
[----:B------:R-:W-:Y:S01]  /*04d0*/  FSETP.GEU.AND P0, PT, R21, R6, PT ;  /* 0x000000061500720b */ /* 0x000fe20003f0e000 */
[----:B------:R-:W-:-:S12]  /*04e0*/  IMAD.MOV.U32 R0, RZ, RZ, 0x2 ;  /* 0x00000002ff007424 */ /* 0x000fd800078e00ff */
[----:B------:R-:W-:Y:S05]  /*04f0*/  @!P0 BRA `(.L_x_3) ;  /* 0x0000000000408947 */ /* 0x000fea0003800000 */
[----:B------:R-:W-:Y:S01]  /*0500*/  FSETP.GEU.AND P0, PT, R21, R7, PT ;  /* 0x000000071500720b */ /* 0x000fe20003f0e000 */
[----:B------:R-:W-:-:S12]  /*0510*/  IMAD.MOV.U32 R0, RZ, RZ, 0x3 ;  /* 0x00000003ff007424 */ /* 0x000fd800078e00ff */
[----:B------:R-:W-:Y:S05]  /*0520*/  @!P0 BRA `(.L_x_3) ;  /* 0x0000000000348947 */ /* 0x000fea0003800000 */
[----:B------:R-:W2:Y:S01]  /*0530*/  LDL.128 R4, [R1+0x10] ;  /* 0x0000100001047983 */ /* 0x000ea20000100c00 */
[----:B------:R-:W-:Y:S01]  /*0540*/  IMAD.MOV.U32 R0, RZ, RZ, 0x4 ;  /* 0x00000004ff007424 */ /* 0x000fe200078e00ff */
        /* <DEDUP_REMOVED lines=10> */
[----:B------:R-:W-:-:S07]  /*05f0*/  @P0 IMAD.MOV.U32 R0, RZ, RZ, R17 ;  /* 0x000000ffff000224 */ /* 0x000fce00078e0011 */
.L_x_3:
[----:B------:R-:W-:Y:S05]  /*0600*/  BSYNC.RECONVERGENT B1 ;  /* 0x0000000000017941 */ /* 0x000fea0003800200 */
.L_x_2:
[----:B------:R-:W-:Y:S01]  /*0610*/  ISETP.GT.AND P0, PT, R0, 0x6, PT ;  /* 0x000000060000780c */ /* 0x000fe20003f04270 */
[----:B------:R-:W-:-:S12]  /*0620*/  BSSY.RECONVERGENT B1, `(.L_x_4) ;  /* 0x0000039000017945 */ /* 0x000fd80003800200 */
[----:B------:R-:W-:Y:S05]  /*0630*/  @P0 BRA `(.L_x_5) ;  /* 0x0000000000dc0947 */ /* 0x000fea0003800000 */
[C---:B------:R-:W-:Y:S01]  /*0640*/  VIADD R4, R0.reuse, 0xfffffffc ;  /* 0xfffffffc00047836 */ /* 0x040fe20000000000 */
[----:B------:R-:W-:Y:S01]  /*0650*/  IADD3 R5, PT, PT, -R0, 0x7, RZ ;  /* 0x0000000700057810 */ /* 0x000fe20007ffe1ff */
[----:B------:R-:W-:Y:S03]  /*0660*/  BSSY.RECONVERGENT B2, `(.L_x_6) ;  /* 0x0000020000027945 */ /* 0x000fe60003800200 */
[----:B------:R-:W-:Y:S01]  /*0670*/  ISETP.GE.U32.AND P0, PT, R4, 0x3, PT ;  /* 0x000000030400780c */ /* 0x000fe20003f06070 */
[----:B------:R-:W-:Y:S01]  /*0680*/  IMAD.MOV.U32 R4, RZ, RZ, 0x7 ;  /* 0x00000007ff047424 */ /* 0x000fe200078e00ff */
[----:B------:R-:W-:-:S11]  /*0690*/  LOP3.LUT R24, R5, 0x3, RZ, 0xc0, !PT ;  /* 0x0000000305187812 */ /* 0x000fd600078ec0ff */
[----:B------:R-:W-:Y:S05]  /*06a0*/  @!P0 BRA `(.L_x_7) ;  /* 0x00000000006c8947 */ /* 0x000fea0003800000 */
[----:B------:R-:W-:Y:S01]  /*06b0*/  LOP3.LUT R4, R5, 0xfffffffc, RZ, 0xc0, !PT ;  /* 0xfffffffc05047812 */ /* 0x000fe200078ec0ff */
[----:B------:R-:W-:Y:S01]  /*06c0*/  BSSY.RECONVERGENT B3, `(.L_x_8) ;  /* 0x0000018000037945 */ /* 0x000fe20003800200 */
[----:B------:R-:W-:Y:S02]  /*06d0*/  IMAD.MOV.U32 R20, RZ, RZ, 0x7 ;  /* 0x00000007ff147424 */ /* 0x000fe400078e00ff */
[----:B------:R-:W-:Y:S02]  /*06e0*/  IMAD.MOV.U32 R17, RZ, RZ, RZ ;  /* 0x000000ffff117224 */ /* 0x000fe400078e00ff */
[----:B------:R-:W-:-:S07]  /*06f0*/  IMAD.MOV R22, RZ, RZ, -R4 ;  /* 0x000000ffff167224 */ /* 0x000fce00078e0a04 */
.L_x_9:
[----:B0-----:R-:W-:-:S04]  /*0700*/  IMAD.WIDE R18, R20, 0x4, R8 ;  /* 0x0000000414127825 */ /* 0x001fc800078e0208 */
[----:B------:R-:W-:Y:S01]  /*0710*/  IMAD R23, R20, 0x4, R1 ;  /* 0x0000000414177824 */ /* 0x000fe200078e0201 */
[----:B------:R-:W2:Y:S04]  /*0720*/  LDG.E R25, desc[UR10][R18.64+0x4] ;  /* 0x0000040a12197981 */ /* 0x000ea8000c1e1900 */
[----:B------:R-:W3:Y:S04]  /*0730*/  LDG.E R27, desc[UR10][R18.64] ;  /* 0x0000000a121b7981 */ /* 0x000ee8000c1e1900 */
[----:B------:R-:W4:Y:S04]  /*0740*/  LDG.E R29, desc[UR10][R18.64+-0x4] ;  /* 0xfffffc0a121d7981 */ /* 0x000f28000c1e1900 */
[----:B------:R-:W5:Y:S04]  /*0750*/  LDG.E R26, desc[UR10][R18.64+-0x8] ;  /* 0xfffff80a121a7981 */ /* 0x000f68000c1e1900 */
[----:B------:R-:W5:Y:S04]  /*0760*/  LDL R7, [R23+-0x4] ;  /* 0xfffffc0017077983 */ /* 0x000f680000100800 */
[----:B------:R-:W5:Y:S04]  /*0770*/  LDL R6, [R23+-0x8] ;  /* 0xfffff80017067983 */ /* 0x000f680000100800 */
[----:B------:R-:W5:Y:S04]  /*0780*/  LDL R5, [R23+-0xc] ;  /* 0xfffff40017057983 */ /* 0x000f680000100800 */
[----:B------:R-:W5:Y:S01]  /*0790*/  LDL R4, [R23+-0x10] ;  /* 0xfffff00017047983 */ /* 0x000f620000100800 */
[----:B------:R-:W-:-:S05]  /*07a0*/  VIADD R22, R22, 0x4 ;  /* 0x0000000416167836 */ /* 0x000fca0000000000 */
[----:B------:R-:W-:Y:S01]  /*07b0*/  ISETP.NE.AND P0, PT, R22, RZ, PT ;  /* 0x000000ff1600720c */ /* 0x000fe20003f05270 */
[----:B------:R-:W-:Y:S02]  /*07c0*/  VIADD R17, R17, 0xfffffffc ;  /* 0xfffffffc11117836 */ /* 0x000fe40000000000 */
[----:B------:R-:W-:Y:S01]  /*07d0*/  VIADD R20, R20, 0xfffffffc ;  /* 0xfffffffc14147836 */ /* 0x000fe20000000000 */
[----:B--2---:R0:W-:Y:S04]  /*07e0*/  STG.E desc[UR10][R18.64+0x8], R25 ;  /* 0x0000081912007986 */ /* 0x0041e8000c10190a */
[----:B---3--:R0:W-:Y:S04]  /*07f0*/  STG.E desc[UR10][R18.64+0x4], R27 ;  /* 0x0000041b12007986 */ /* 0x0081e8000c10190a */
[----:B----4-:R0:W-:Y:S04]  /*0800*/  STG.E desc[UR10][R18.64], R29 ;  /* 0x0000001d12007986 */ /* 0x0101e8000c10190a */
[----:B-----5:R0:W-:Y:S04]  /*0810*/  STG.E desc[UR10][R18.64+-0x4], R26 ;  /* 0xfffffc1a12007986 */ /* 0x0201e8000c10190a */
[----:B------:R0:W-:Y:S01]  /*0820*/  STL.128 [R23+-0xc], R4 ;  /* 0xfffff40417007387 */ /* 0x0001e20000100c00 */
[----:B------:R-:W-:Y:S05]  /*0830*/  @P0 BRA `(.L_x_9) ;  /* 0xfffffffc00b00947 */ /* 0x000fea000383ffff */
[----:B------:R-:W-:Y:S05]  /*0840*/  BSYNC.RECONVERGENT B3 ;  /* 0x0000000000037941 */ /* 0x000fea0003800200 */
.L_x_8:
[----:B0-----:R-:W-:-:S07]  /*0850*/  VIADD R4, R17, 0x7 ;  /* 0x0000000711047836 */ /* 0x001fce0000000000 */
.L_x_7:
[----:B------:R-:W-:Y:S05]  /*0860*/  BSYNC.RECONVERGENT B2 ;  /* 0x0000000000027941 */ /* 0x000fea0003800200 */
.L_x_6:
[----:B------:R-:W-:-:S13]  /*0870*/  ISETP.NE.AND P0, PT, R24, RZ, PT ;  /* 0x000000ff1800720c */ /* 0x000fda0003f05270 */
[----:B------:R-:W-:Y:S05]  /*0880*/  @!P0 BRA `(.L_x_5) ;  /* 0x0000000000488947 */ /* 0x000fea0003800000 */
[C---:B------:R-:W-:Y:S02]  /*0890*/  IMAD R6, R4.reuse, 0x4, R1 ;  /* 0x0000000404067824 */ /* 0x040fe400078e0201 */
[----:B------:R-:W-:-:S03]  /*08a0*/  IMAD.WIDE R4, R4, 0x4, R2 ;  /* 0x0000000404047825 */ /* 0x000fc600078e0202 */
[----:B------:R-:W2:Y:S04]  /*08b0*/  LDL R7, [R6+-0x4] ;  /* 0xfffffc0006077983 */ /* 0x000ea80000100800 */
[----:B------:R-:W3:Y:S01]  /*08c0*/  LDG.E R17, desc[UR10][R4.64+-0x4] ;  /* 0xfffffc0a04117981 */ /* 0x000ee2000c1e1900 */
[----:B------:R-:W-:-:S03]  /*08d0*/  ISETP.NE.AND P0, PT, R24, 0x1, PT ;  /* 0x000000011800780c */ /* 0x000fc60003f05270 */
[----:B--2---:R0:W-:Y:S04]  /*08e0*/  STL [R6], R7 ;  /* 0x0000000706007387 */ /* 0x0041e80000100800 */
[----:B---3--:R0:W-:Y:S06]  /*08f0*/  STG.E desc[UR10][R4.64], R17 ;  /* 0x0000001104007986 */ /* 0x0081ec000c10190a */
[----:B------:R-:W-:Y:S05]  /*0900*/  @!P0 BRA `(.L_x_5) ;  /* 0x0000000000288947 */ /* 0x000fea0003800000 */
[----:B0-----:R-:W2:Y:S04]  /*0910*/  LDL R7, [R6+-0x8] ;  /* 0xfffff80006077983 */ /* 0x001ea80000100800 */
[----:B------:R-:W3:Y:S01]  /*0920*/  LDG.E R17, desc[UR10][R4.64+-0x8] ;  /* 0xfffff80a04117981 */ /* 0x000ee2000c1e1900 */
[----:B------:R-:W-:-:S03]  /*0930*/  ISETP.NE.AND P0, PT, R24, 0x2, PT ;  /* 0x000000021800780c */ /* 0x000fc60003f05270 */
[----:B--2---:R1:W-:Y:S04]  /*0940*/  STL [R6+-0x4], R7 ;  /* 0xfffffc0706007387 */ /* 0x0043e80000100800 */
[----:B---3--:R1:W-:Y:S06]  /*0950*/  STG.E desc[UR10][R4.64+-0x4], R17 ;  /* 0xfffffc1104007986 */ /* 0x0083ec000c10190a */
[----:B------:R-:W-:Y:S05]  /*0960*/  @!P0 BRA `(.L_x_5) ;  /* 0x0000000000108947 */ /* 0x000fea0003800000 */
[----:B-1----:R-:W2:Y:S04]  /*0970*/  LDL R7, [R6+-0xc] ;  /* 0xfffff40006077983 */ /* 0x002ea80000100800 */
[----:B------:R-:W3:Y:S04]  /*0980*/  LDG.E R17, desc[UR10][R4.64+-0xc] ;  /* 0xfffff40a04117981 */ /* 0x000ee8000c1e1900 */
[----:B--2---:R2:W-:Y:S04]  /*0990*/  STL [R6+-0x8], R7 ;  /* 0xfffff80706007387 */ /* 0x0045e80000100800 */
[----:B---3--:R2:W-:Y:S02]  /*09a0*/  STG.E desc[UR10][R4.64+-0x8], R17 ;  /* 0xfffff81104007986 */ /* 0x0085e4000c10190a */
.L_x_5:
[----:B------:R-:W-:Y:S05]  /*09b0*/  BSYNC.RECONVERGENT B1 ;  /* 0x0000000000017941 */ /* 0x000fea0003800200 */
.L_x_4:
[C---:B------:R-:W-:Y:S01]  /*09c0*/  ISETP.GT.AND P0, PT, R0.reuse, 0x7, PT ;  /* 0x000000070000780c */ /* 0x040fe20003f04270 */
[----:B012---:R-:W-:-:S04]  /*09d0*/  IMAD.WIDE R4, R0, 0x4, R2 ;  /* 0x0000000400047825 */ /* 0x007fc800078e0202 */
[----:B------:R-:W-:Y:S01]  /*09e0*/  IMAD.MOV.U32 R17, RZ, RZ, R0 ;  /* 0x000000ffff117224 */ /* 0x000fe200078e0000 */
[----:B------:R0:W-:Y:S07]  /*09f0*/  STG.E desc[UR10][R4.64], R16 ;  /* 0x0000001004007986 */ /* 0x0001ee000c10190a */
[----:B------:R-:W-:-:S05]  /*0a00*/  @!P0 IMAD R6, R0, 0x4, R1 ;  /* 0x0000000400068824 */ /* 0x000fca00078e0201 */
[----:B------:R0:W-:Y:S02]  /*0a10*/  @!P0 STL [R6], R21 ;  /* 0x0000001506008387 */ /* 0x0001e40000100800 */
.L_x_1:
[----:B------:R-:W-:Y:S05]  /*0a20*/  BSYNC.RECONVERGENT B0 ;  /* 0x0000000000007941 */ /* 0x000fea0003800200 */
.L_x_0:
[----:B------:R-:W2:Y:S01]  /*0a30*/  LDC R0, c[0x0][0x384] ;  /* 0x0000e100ff007b82 */ /* 0x000ea20000000800 */
[----:B0-----:R-:W-:-:S05]  /*0a40*/  VIADD R16, R16, 0x1 ;  /* 0x0000000110107836 */ /* 0x001fca0000000000 */
[----:B--2---:R-:W-:-:S13]  /*0a50*/  ISETP.NE.AND P0, PT, R16, R0, PT ;  /* 0x000000001000720c */ /* 0x004fda0003f05270 */
[----:B------:R-:W-:Y:S05]  /*0a60*/  @P0 BRA `(.L_x_10) ;  /* 0xfffffff8001c0947 */ /* 0x000fea000383ffff */
[----:B-1----:R-:W2:Y:S01]  /*0a70*/  LDG.E R4, desc[UR10][R2.64] ;  /* 0x0000000a02047981 */ /* 0x002ea2000c1e1900 */
[----:B------:R-:W-:Y:S01]  /*0a80*/  PLOP3.LUT P1, PT, PT, PT, PT, 0x8, 0x80 ;  /* 0x000000000080781c */ /* 0x000fe20003f2e170 */
[----:B------:R-:W-:Y:S04]  /*0a90*/  BSSY.RECONVERGENT B0, `(.L_x_11) ;  /* 0x000007b000007945 */ /* 0x000fe80003800200 */
[----:B------:R-:W-:Y:S01]  /*0aa0*/  BSSY.RELIABLE B1, `(.L_x_12) ;  /* 0x000005a000017945 */ /* 0x000fe20003800100 */
[----:B------:R-:W-:Y:S02]  /*0ab0*/  PLOP3.LUT P0, PT, PT, PT, PT, 0x8, 0x80 ;  /* 0x000000000080781c */ /* 0x000fe40003f0e170 */
[----:B-----5:R-:W-:Y:S02]  /*0ac0*/  P2R R12, PR, RZ, 0x2 ;  /* 0x00000002ff0c7803 */ /* 0x020fe40000000000 */
[----:B------:R-:W-:-:S02]  /*0ad0*/  PLOP3.LUT P1, PT, PT, PT, PT, 0x8, 0x80 ;  /* 0x000000000080781c */ /* 0x000fc40003f2e170 */
[----:B------:R-:W-:Y:S02]  /*0ae0*/  PLOP3.LUT P2, PT, PT, PT, PT, 0x8, 0x80 ;  /* 0x000000000080781c */ /* 0x000fe40003f4e170 */
[----:B------:R-:W-:Y:S02]  /*0af0*/  PLOP3.LUT P3, PT, PT, PT, PT, 0x8, 0x80 ;  /* 0x000000000080781c */ /* 0x000fe40003f6e170 */
[----:B------:R-:W-:Y:S02]  /*0b00*/  PLOP3.LUT P4, PT, PT, PT, PT, 0x8, 0x80 ;  /* 0x000000000080781c */ /* 0x000fe40003f8e170 */
[----:B------:R-:W-:Y:S02]  /*0b10*/  PLOP3.LUT P5, PT, PT, PT, PT, 0x8, 0x80 ;  /* 0x000000000080781c */ /* 0x000fe40003fae170 */
[----:B--2---:R-:W-:Y:S01]  /*0b20*/  ISETP.NE.AND P6, PT, R4, R11, PT ;  /* 0x0000000b0400720c */ /* 0x004fe20003fc5270 */
[----:B------:R-:W-:-:S03]  /*0b30*/  IMAD.MOV.U32 R4, RZ, RZ, RZ ;  /* 0x000000ffff047224 */ /* 0x000fc600078e00ff */
[----:B------:R-:W-:-:S09]  /*0b40*/  P2R R5, PR, RZ, 0x40 ;  /* 0x00000040ff057803 */ /* 0x000fd20000000000 */
[----:B------:R-:W-:Y:S05]  /*0b50*/  @!P6 BRA `(.L_x_13) ;  /* 0x000000040038e947 */ /* 0x000fea0003800000 */
[----:B------:R-:W2:Y:S01]  /*0b60*/  LDG.E R6, desc[UR10][R2.64+0x4] ;  /* 0x0000040a02067981 */ /* 0x000ea2000c1e1900 */
[----:B------:R-:W-:Y:S01]  /*0b70*/  IMAD.MOV.U32 R4, RZ, RZ, 0x1 ;  /* 0x00000001ff047424 */ /* 0x000fe200078e00ff */
[----:B------:R-:W-:Y:S02]  /*0b80*/  PLOP3.LUT P5, PT, PT, PT, PT, 0x80, 0x8 ;  /* 0x000000000008781c */ /* 0x000fe40003faf070 */
[----:B--2---:R-:W-:-:S13]  /*0b90*/  ISETP.NE.AND P6, PT, R6, R11, PT ;  /* 0x0000000b0600720c */ /* 0x004fda0003fc5270 */
[----:B------:R-:W-:Y:S05]  /*0ba0*/  @!P6 BRA `(.L_x_13) ;  /* 0x000000040024e947 */ /* 0x000fea0003800000 */
[----:B------:R-:W2:Y:S01]  /*0bb0*/  LDG.E R4, desc[UR10][R2.64+0x8] ;  /* 0x0000080a02047981 */ /* 0x000ea2000c1e1900 */
[----:B------:R-:W-:Y:S02]  /*0bc0*/  PLOP3.LUT P1, PT, PT, PT, PT, 0x8, 0x80 ;  /* 0x000000000080781c */ /* 0x000fe40003f2e170 */
[----:B------:R-:W-:Y:S02]  /*0bd0*/  PLOP3.LUT P4, PT, PT, PT, PT, 0x80, 0x8 ;  /* 0x000000000008781c */ /* 0x000fe40003f8f070 */
[----:B------:R-:W-:Y:S02]  /*0be0*/  P2R R12, PR, RZ, 0x2 ;  /* 0x00000002ff0c7803 */ /* 0x000fe40000000000 */
[----:B------:R-:W-:Y:S02]  /*0bf0*/  PLOP3.LUT P0, PT, PT, PT, PT, 0x8, 0x80 ;  /* 0x000000000080781c */ /* 0x000fe40003f0e170 */
[----:B------:R-:W-:Y:S02]  /*0c00*/  PLOP3.LUT P1, PT, PT, PT, PT, 0x8, 0x80 ;  /* 0x000000000080781c */ /* 0x000fe40003f2e170 */
[----:B------:R-:W-:-:S02]  /*0c10*/  PLOP3.LUT P2, PT, PT, PT, PT, 0x8, 0x80 ;  /* 0x000000000080781c */ /* 0x000fc40003f4e170 */
[----:B------:R-:W-:Y:S02]  /*0c20*/  PLOP3.LUT P3, PT, PT, PT, PT, 0x8, 0x80 ;  /* 0x000000000080781c */ /* 0x000fe40003f6e170 */
[----:B------:R-:W-:Y:S02]  /*0c30*/  PLOP3.LUT P5, PT, PT, PT, PT, 0x8, 0x80 ;  /* 0x000000000080781c */ /* 0x000fe40003fae170 */
[----:B--2---:R-:W-:Y:S01]  /*0c40*/  ISETP.NE.AND P6, PT, R4, R11, PT ;  /* 0x0000000b0400720c */ /* 0x004fe20003fc5270 */
[----:B------:R-:W-:-:S12]  /*0c50*/  IMAD.MOV.U32 R4, RZ, RZ, 0x2 ;  /* 0x00000002ff047424 */ /* 0x000fd800078e00ff */
        /* <DEDUP_REMOVED lines=49> */
[----:B------:R-:W2:Y:S02]  /*0f70*/  LDG.E R4, desc[UR10][R2.64+0x1c] ;  /* 0x00001c0a02047981 */ /* 0x000ea4000c1e1900 */
[----:B--2---:R-:W-:-:S13]  /*0f80*/  ISETP.NE.AND P0, PT, R4, R11, PT ;  /* 0x0000000b0400720c */ /* 0x004fda0003f05270 */
[----:B------:R-:W-:Y:S05]  /*0f90*/  @P0 BREAK.RELIABLE B1 ;  /* 0x0000000000010942 */ /* 0x000fea0003800100 */
[----:B------:R-:W-:Y:S05]  /*0fa0*/  @P0 BRA `(.L_x_14) ;  /* 0x0000000000a40947 */ /* 0x000fea0003800000 */
[----:B------:R-:W-:Y:S01]  /*0fb0*/  PLOP3.LUT P2, PT, PT, PT, PT, 0x80, 0x8 ;  /* 0x000000000008781c */ /* 0x000fe20003f4f070 */
[----:B------:R-:W-:Y:S01]  /*0fc0*/  IMAD.MOV.U32 R4, RZ, RZ, 0x7 ;  /* 0x00000007ff047424 */ /* 0x000fe200078e00ff */
[----:B------:R-:W-:Y:S02]  /*0fd0*/  PLOP3.LUT P0, PT, PT, PT, PT, 0x8, 0x80 ;  /* 0x000000000080781c */ /* 0x000fe40003f0e170 */
[----:B------:R-:W-:Y:S02]  /*0fe0*/  P2R R12, PR, RZ, 0x4 ;  /* 0x00000004ff0c7803 */ /* 0x000fe40000000000 */
[----:B------:R-:W-:Y:S02]  /*0ff0*/  PLOP3.LUT P1, PT, PT, PT, PT, 0x8, 0x80 ;  /* 0x000000000080781c */ /* 0x000fe40003f2e170 */
[----:B------:R-:W-:Y:S02]  /*1000*/  PLOP3.LUT P2, PT, PT, PT, PT, 0x8, 0x80 ;  /* 0x000000000080781c */ /* 0x000fe40003f4e170 */
[----:B------:R-:W-:-:S02]  /*1010*/  PLOP3.LUT P3, PT, PT, PT, PT, 0x8, 0x80 ;  /* 0x000000000080781c */ /* 0x000fc40003f6e170 */
[----:B------:R-:W-:Y:S02]  /*1020*/  PLOP3.LUT P4, PT, PT, PT, PT, 0x8, 0x80 ;  /* 0x000000000080781c */ /* 0x000fe40003f8e170 */
[----:B------:R-:W-:-:S13]  /*1030*/  PLOP3.LUT P5, PT, PT, PT, PT, 0x8, 0x80 ;  /* 0x000000000080781c */ /* 0x000fda0003fae170 */
.L_x_13:
[----:B------:R-:W-:Y:S05]  /*1040*/  BSYNC.RELIABLE B1 ;  /* 0x0000000000017941 */ /* 0x000fea0003800100 */
.L_x_12:
[----:B------:R-:W-:Y:S01]  /*1050*/  ISETP.NE.AND P6, PT, R5, RZ, PT ;  /* 0x000000ff0500720c */ /* 0x000fe20003fc5270 */
[----:B------:R-:W-:-:S12]  /*1060*/  BSSY.RECONVERGENT B2, `(.L_x_15) ;  /* 0x000000e000027945 */ /* 0x000fd80003800200 */
[----:B------:R-:W-:Y:S05]  /*1070*/  @!P6 BRA `(.L_x_16) ;  /* 0x000000000030e947 */ /* 0x000fea0003800000 */
[C---:B------:R-:W-:Y:S01]  /*1080*/  LOP3.LUT R9, R4.reuse, 0xfffffff8, RZ, 0xfc, !PT ;  /* 0xfffffff804097812 */ /* 0x040fe200078efcff */
[----:B------:R-:W-:Y:S01]  /*1090*/  IMAD.MOV.U32 R8, RZ, RZ, 0x7 ;  /* 0x00000007ff087424 */ /* 0x000fe200078e00ff */
[----:B------:R-:W-:-:S07]  /*10a0*/  LOP3.LUT R13, R4, 0x7, RZ, 0x3c, !PT ;  /* 0x00000007040d7812 */ /* 0x000fce00078e3cff */
.L_x_17:
[----:B------:R-:W-:Y:S01]  /*10b0*/  IADD3 R4, PT, PT, R9, R8, R15 ;  /* 0x0000000809047210 */ /* 0x000fe20007ffe00f */
[----:B0-----:R-:W-:-:S04]  /*10c0*/  IMAD.MOV.U32 R5, RZ, RZ, 0x4 ;  /* 0x00000004ff057424 */ /* 0x001fc800078e00ff */
[----:B------:R-:W-:-:S06]  /*10d0*/  IMAD.WIDE R4, R4, R5, UR6 ;  /* 0x0000000604047e25 */ /* 0x000fcc000f8e0205 */
[----:B------:R-:W2:Y:S01]  /*10e0*/  LDG.E R5, desc[UR10][R4.64] ;  /* 0x0000000a04057981 */ /* 0x000ea2000c1e1900 */
[----:B------:R-:W-:-:S04]  /*10f0*/  IMAD.WIDE R6, R8, 0x4, R2 ;  /* 0x0000000408067825 */ /* 0x000fc800078e0202 */
[----:B------:R-:W-:-:S05]  /*1100*/  VIADD R8, R8, 0xffffffff ;  /* 0xffffffff08087836 */ /* 0x000fca0000000000 */
[----:B------:R-:W-:Y:S01]  /*1110*/  ISETP.GT.U32.AND P6, PT, R8, R13, PT ;  /* 0x0000000d0800720c */ /* 0x000fe20003fc4070 */
[----:B--2---:R0:W-:-:S12]  /*1120*/  STG.E desc[UR10][R6.64], R5 ;  /* 0x0000000506007986 */ /* 0x0041d8000c10190a */
[----:B------:R-:W-:Y:S05]  /*1130*/  @P6 BRA `(.L_x_17) ;  /* 0xfffffffc00dc6947 */ /* 0x000fea000383ffff */
.L_x_16:
[----:B------:R-:W-:Y:S05]  /*1140*/  BSYNC.RECONVERGENT B2 ;  /* 0x0000000000027941 */ /* 0x000fea0003800200 */
.L_x_15:
[----:B------:R1:W-:Y:S01]  /*1150*/  STG.E desc[UR10][R2.64], R11 ;  /* 0x0000000b02007986 */ /* 0x0003e2000c10190a */
[----:B------:R-:W-:-:S13]  /*1160*/  ISETP.NE.AND P6, PT, R12, RZ, PT ;  /* 0x000000ff0c00720c */ /* 0x000fda0003fc5270 */
[----:B-1----:R-:W-:Y:S05]  /*1170*/  @P6 BRA `(.L_x_14) ;  /* 0x0000000000306947 */ /* 0x002fea0003800000 */
[----:B------:R1:W-:Y:S01]  /*1180*/  STG.E desc[UR10][R2.64+0x4], R11 ;  /* 0x0000040b02007986 */ /* 0x0003e2000c10190a */
[----:B------:R-:W-:Y:S05]  /*1190*/  @P0 BRA `(.L_x_14) ;  /* 0x0000000000280947 */ /* 0x000fea0003800000 */
        /* <DEDUP_REMOVED lines=8> */
[----:B------:R0:W-:Y:S04]  /*1220*/  STG.E desc[UR10][R2.64+0x18], R11 ;  /* 0x0000180b02007986 */ /* 0x0001e8000c10190a */
[----:B------:R0:W-:Y:S02]  /*1230*/  @!P5 STG.E desc[UR10][R2.64+0x1c], R11 ;  /* 0x00001c0b0200d986 */ /* 0x0001e4000c10190a */
.L_x_14:
[----:B------:R-:W-:Y:S05]  /*1240*/  BSYNC.RECONVERGENT B0 ;  /* 0x0000000000007941 */ /* 0x000fea0003800200 */
.L_x_11:
[----:B------:R-:W0:Y:S02]  /*1250*/  LDCU UR8, c[0x0][0x360] ;  /* 0x00006c00ff0877ac */ /* 0x000e240008000800 */
[----:B01234-:R-:W-:-:S05]  /*1260*/  VIADD R11, R11, UR8 ;  /* 0x000000080b0b7c36 */ /* 0x01ffca0008000000 */
[----:B------:R-:W-:-:S13]  /*1270*/  ISETP.GE.AND P0, PT, R11, R0, PT ;  /* 0x000000000b00720c */ /* 0x000fda0003f06270 */
[----:B------:R-:W-:Y:S05]  /*1280*/  @!P0 BRA `(.L_x_18) ;  /* 0xffffffec00a88947 */ /* 0x000fea000383ffff */
[----:B------:R-:W-:Y:S05]  /*1290*/  EXIT ;  /* 0x000000000000794d */ /* 0x000fea0003800000 */
.L_x_19:
[----:B------:R-:W-:-:S00]  /*12a0*/  BRA `(.L_x_19) ;  /* 0xfffffffc00fc7947 */ /* 0x000fc0000383ffff */
[----:B------:R-:W-:-:S00]  /*12b0*/  NOP ;  /* 0x0000000000007918 */ /* 0x000fc00000000000 */
        /* <DEDUP_REMOVED lines=12> */
.L_x_27:


//--------------------- .text._Z22selection_k_radius_gpuiiifPKiPKfPiPf --------------------------
	.section	.text._Z22selection_k_radius_gpuiiifPKiPKfPiPf,"ax",@progbits
	.align	128
        .global         _Z22selection_k_radius_gpuiiifPKiPKfPiPf
        .type           _Z22selection_k_radius_gpuiiifPKiPKfPiPf,@function
        .size           _Z22selection_k_radius_gpuiiifPKiPKfPiPf,(.L_x_28 - _Z22selection_k_radius_gpuiiifPKiPKfPiPf)
        .other          _Z22selection_k_radius_gpuiiifPKiPKfPiPf,@"STO_CUDA_ENTRY STV_DEFAULT"
_Z22selection_k_radius_gpuiiifPKiPKfPiPf:
.text._Z22selection_k_radius_gpuiiifPKiPKfPiPf:
[----:B------:R-:W-:Y:S01]  /*0000*/  LDC R1, c[0x0][0x37c] ;  /* 0x0000df00ff017b82 */ /* 0x000fe20000000800 */
[----:B------:R-:W0:Y:S01]  /*0010*/  S2R R2, SR_TID.X ;  /* 0x0000000000027919 */ /* 0x000e220000002100 */
[----:B------:R-:W1:Y:S06]  /*0020*/  LDCU UR5, c[0x0][0x384] ;  /* 0x00007080ff0577ac */ /* 0x000e6c0008000800 */
[----:B------:R-:W1:Y:S02]  /*0030*/  S2UR UR4, SR_CTAID.X ;  /* 0x00000000000479c3 */ /* 0x000e640000002500 */
[----:B-1----:R-:W-:-:S02]  /*0040*/  UIMAD UR4, UR4, UR5, URZ ;  /* 0x00000005040472a4 */ /* 0x002fc4000f8e02ff */
[----:B0-----:R-:W-:-:S13]  /*0050*/  ISETP.GE.AND P0, PT, R2, UR5, PT ;  /* 0x0000000502007c0c */ /* 0x001fda000bf06270 */
[----:B------:R-:W-:Y:S05]  /*0060*/  @P0 EXIT ;  /* 0x000000000000094d */ /* 0x000fea0003800000 */
[----:B------:R-:W0:Y:S02]  /*0070*/  LDC R0, c[0x0][0x388] ;  /* 0x0000e200ff007b82 */ /* 0x000e240000000800 */
[----:B0-----:R-:W-:-:S13]  /*0080*/  ISETP.GE.AND P0, PT, R0, 0x1, PT ;  /* 0x000000010000780c */ /* 0x001fda0003f06270 */
[----:B------:R-:W-:Y:S05]  /*0090*/  @!P0 EXIT ;  /* 0x000000000000894d */ /* 0x000fea0003800000 */
[----:B------:R-:W-:Y:S01]  /*00a0*/  IMAD R0, R0, UR4, RZ ;  /* 0x0000000400007c24 */ /* 0x000fe2000f8e02ff */
[----:B------:R-:W0:Y:S01]  /*00b0*/  LDCU.64 UR12, c[0x0][0x358] ;  /* 0x00006b00ff0c77ac */ /* 0x000e220008000a00 */
[----:B------:R-:W1:Y:S01]  /*00c0*/  LDCU UR15, c[0x0][0x38c] ;  /* 0x00007180ff0f77ac */ /* 0x000e620008000800 */
[----:B------:R-:W2:Y:S01]  /*00d0*/  LDCU.64 UR16, c[0x0][0x3a8] ;  /* 0x00007500ff1077ac */ /* 0x000ea20008000a00 */
[----:B------:R-:W3:Y:S03]  /*00e0*/  LDCU.128 UR8, c[0x0][0x390] ;  /* 0x00007200ff0877ac */ /* 0x000ee60008000c00 */
.L_x_25:
[----:B----4-:R-:W4:Y:S01]  /*00f0*/  LDCU UR14, c[0x0][0x388] ;  /* 0x00007100ff0e77ac */ /* 0x010f220008000800 */
[----:B------:R-:W-:Y:S01]  /*0100*/  SHF.R.S32.HI R3, RZ, 0x1f, R0 ;  /* 0x0000001fff037819 */ /* 0x000fe20000011400 */
[----:B--2---:R-:W-:Y:S01]  /*0110*/  IMAD.MOV.U32 R7, RZ, RZ, RZ ;  /* 0x000000ffff077224 */ /* 0x004fe200078e00ff */
[----:B------:R-:W5:Y:S01]  /*0120*/  LDCU.128 UR4, c[0x0][0x390] ;  /* 0x00007200ff0477ac */ /* 0x000f620008000c00 */
[----:B----4-:R-:W-:Y:S01]  /*0130*/  IMAD R17, R2, UR14, RZ ;  /* 0x0000000e02117c24 */ /* 0x010fe2000f8e02ff */
[----:B------:R-:W-:-:S04]  /*0140*/  UISETP.GE.U32.AND UP0, UPT, UR14, 0x8, UPT ;  /* 0x000000080e00788c */ /* 0x000fc8000bf06070 */
[----:B------:R-:W-:-:S04]  /*0150*/  IADD3 R16, P0, PT, R0, R17, RZ ;  /* 0x0000001100107210 */ /* 0x000fc80007f1e0ff */
[----:B------:R-:W-:Y:S01]  /*0160*/  LEA.HI.X.SX32 R23, R17, R3, 0x1, P0 ;  /* 0x0000000311177211 */ /* 0x000fe200000f0eff */
[----:B------:R-:W-:-:S03]  /*0170*/  IMAD.SHL.U32 R14, R16, 0x4, RZ ;  /* 0x00000004100e7824 */ /* 0x000fc600078e00ff */
[----:B------:R-:W-:Y:S02]  /*0180*/  SHF.L.U64.HI R4, R16, 0x2, R23 ;  /* 0x0000000210047819 */ /* 0x000fe40000010217 */
[C---:B-----5:R-:W-:Y:S02]  /*0190*/  IADD3 R12, P1, PT, R14.reuse, UR6, RZ ;  /* 0x000000060e0c7c10 */ /* 0x060fe4000ff3e0ff */
[----:B------:R-:W-:Y:S02]  /*01a0*/  IADD3 R14, P0, PT, R14, UR4, RZ ;  /* 0x000000040e0e7c10 */ /* 0x000fe4000ff1e0ff */
[C---:B------:R-:W-:Y:S02]  /*01b0*/  IADD3.X R13, PT, PT, R4.reuse, UR7, RZ, P1, !PT ;  /* 0x00000007040d7c10 */ /* 0x040fe40008ffe4ff */
[----:B------:R-:W-:Y:S01]  /*01c0*/  IADD3.X R15, PT, PT, R4, UR5, RZ, P0, !PT ;  /* 0x00000005040f7c10 */ /* 0x000fe200087fe4ff */
[----:B------:R-:W-:Y:S08]  /*01d0*/  BRA.U !UP0, `(.L_x_20) ;  /* 0x0000001508247547 */ /* 0x000ff0000b800000 */
[----:B0-----:R-:W4:Y:S01]  /*01e0*/  LDG.E R4, desc[UR12][R12.64] ;  /* 0x0000000c0c047981 */ /* 0x001f22000c1e1900 */
[----:B------:R-:W4:Y:S01]  /*01f0*/  LDCU UR4, c[0x0][0x38c] ;  /* 0x00007180ff0477ac */ /* 0x000f220008000800 */
[----:B------:R-:W0:Y:S01]  /*0200*/  LDCU.64 UR6, c[0x0][0x3a8] ;  /* 0x00007500ff0677ac */ /* 0x000e220008000a00 */
[----:B----4-:R-:W-:Y:S02]  /*0210*/  FSETP.GEU.AND P0, PT, R4, UR4, PT ;  /* 0x0000000404007c0b */ /* 0x010fe4000bf0e000 */
[----:B------:R-:W4:Y:S11]  /*0220*/  LDC.64 R4, c[0x0][0x3a0] ;  /* 0x0000e800ff047b82 */ /* 0x000f360000000a00 */
[----:B------:R-:W5:Y:S01]  /*0230*/  @P0 LDG.E R7, desc[UR12][R14.64] ;  /* 0x0000000c0e070981 */ /* 0x000f62000c1e1900 */
[----:B----4-:R-:W-:-:S04]  /*0240*/  LEA R4, P1, R0, R4, 0x2 ;  /* 0x0000000400047211 */ /* 0x010fc800078210ff */
[----:B------:R-:W-:Y:S02]  /*0250*/  LEA.HI.X R5, R0, R5, R3, 0x2, P1 ;  /* 0x0000000500057211 */ /* 0x000fe400008f1403 */
[----:B------:R-:W-:-:S05]  /*0260*/  IADD3 R10, P1, PT, R4, 0x10, RZ ;  /* 0x00000010040a7810 */ /* 0x000fca0007f3e0ff */
[----:B------:R-:W-:Y:S02]  /*0270*/  IMAD.X R11, RZ, RZ, R5, P1 ;  /* 0x000000ffff0b7224 */ /* 0x000fe400008e0605 */
[----:B------:R-:W-:-:S05]  /*0280*/  IMAD.WIDE R4, R17, 0x4, R10 ;  /* 0x0000000411047825 */ /* 0x000fca00078e020a */
[----:B-----5:R4:W-:Y:S04]  /*0290*/  @P0 STG.E desc[UR12][R4.64+-0x10], R7 ;  /* 0xfffff00704000986 */ /* 0x0209e8000c10190c */
[----:B------:R-:W5:Y:S01]  /*02a0*/  @!P0 LDG.E R19, desc[UR12][R14.64] ;  /* 0x0000000c0e138981 */ /* 0x000f62000c1e1900 */
[--C-:B------:R-:W-:Y:S02]  /*02b0*/  @P0 IMAD.MOV.U32 R9, RZ, RZ, R13.reuse ;  /* 0x000000ffff090224 */ /* 0x100fe400078e000d */
[----:B------:R-:W-:Y:S02]  /*02c0*/  @!P0 IMAD.MOV.U32 R9, RZ, RZ, R13 ;  /* 0x000000ffff098224 */ /* 0x000fe400078e000d */
[--C-:B------:R-:W-:Y:S02]  /*02d0*/  @P0 IMAD.MOV.U32 R6, RZ, RZ, R12.reuse ;  /* 0x000000ffff060224 */ /* 0x100fe400078e000c */
[----:B------:R-:W-:-:S02]  /*02e0*/  @!P0 IMAD.MOV.U32 R6, RZ, RZ, R12 ;  /* 0x000000ffff068224 */ /* 0x000fc400078e000c */
[----:B----4-:R-:W-:Y:S01]  /*02f0*/  IMAD.MOV.U32 R7, RZ, RZ, R9 ;  /* 0x000000ffff077224 */ /* 0x010fe200078e0009 */
[----:B-----5:R-:W-:Y:S04]  /*0300*/  @!P0 STG.E desc[UR12][R4.64+-0x10], R19 ;  /* 0xfffff01304008986 */ /* 0x020fe8000c10190c */
[----:B------:R-:W4:Y:S01]  /*0310*/  LDG.E R21, desc[UR12][R6.64] ;  /* 0x0000000c06157981 */ /* 0x000f22000c1e1900 */
[----:B0-----:R-:W-:-:S04]  /*0320*/  LEA R8, P0, R16, UR6, 0x2 ;  /* 0x0000000610087c11 */ /* 0x001fc8000f8010ff */
[----:B------:R-:W-:-:S05]  /*0330*/  LEA.HI.X R9, R16, UR7, R23, 0x2, P0 ;  /* 0x0000000710097c11 */ /* 0x000fca00080f1417 */
[----:B----4-:R0:W-:Y:S04]  /*0340*/  STG.E desc[UR12][R8.64], R21 ;  /* 0x0000001508007986 */ /* 0x0101e8000c10190c */
[----:B------:R-:W4:Y:S02]  /*0350*/  LDG.E R16, desc[UR12][R12.64+0x4] ;  /* 0x0000040c0c107981 */ /* 0x000f24000c1e1900 */
[----:B----4-:R-:W-:-:S13]  /*0360*/  FSETP.GEU.AND P0, PT, R16, UR4, PT ;  /* 0x0000000410007c0b */ /* 0x010fda000bf0e000 */
[----:B------:R-:W4:Y:S01]  /*0370*/  @P0 LDG.E R23, desc[UR12][R14.64] ;  /* 0x0000000c0e170981 */ /* 0x000f22000c1e1900 */
[----:B------:R-:W-:Y:S01]  /*0380*/  IADD3 R6, P1, PT, R12, 0x4, RZ ;  /* 0x000000040c067810 */ /* 0x000fe20007f3e0ff */
[----:B------:R-:W-:Y:S02]  /*0390*/  @P0 IMAD.MOV.U32 R6, RZ, RZ, R12 ;  /* 0x000000ffff060224 */ /* 0x000fe400078e000c */
[----:B----4-:R4:W-:Y:S04]  /*03a0*/  @P0 STG.E desc[UR12][R4.64+-0xc], R23 ;  /* 0xfffff41704000986 */ /* 0x0109e8000c10190c */
[----:B------:R-:W5:Y:S01]  /*03b0*/  @!P0 LDG.E R25, desc[UR12][R14.64+0x4] ;  /* 0x0000040c0e198981 */ /* 0x000f62000c1e1900 */
[--C-:B------:R-:W-:Y:S02]  /*03c0*/  IMAD.X R7, RZ, RZ, R13.reuse, P1 ;  /* 0x000000ffff077224 */ /* 0x100fe400008e060d */
[----:B------:R-:W-:-:S02]  /*03d0*/  @P0 IMAD.MOV.U32 R7, RZ, RZ, R13 ;  /* 0x000000ffff070224 */ /* 0x000fc400078e000d */
[----:B------:R-:W-:Y:S01]  /*03e0*/  VIADD R16, R17, 0x1 ;  /* 0x0000000111107836 */ /* 0x000fe20000000000 */
[----:B-----5:R-:W-:Y:S04]  /*03f0*/  @!P0 STG.E desc[UR12][R4.64+-0xc], R25 ;  /* 0xfffff41904008986 */ /* 0x020fe8000c10190c */
[----:B------:R-:W5:Y:S01]  /*0400*/  LDG.E R7, desc[UR12][R6.64] ;  /* 0x0000000c06077981 */ /* 0x000f62000c1e1900 */
[----:B0-----:R-:W-:-:S04]  /*0410*/  IADD3 R9, P0, PT, R0, R16, RZ ;  /* 0x0000001000097210 */ /* 0x001fc80007f1e0ff */
[----:B------:R-:W-:Y:S02]  /*0420*/  LEA.HI.X.SX32 R16, R16, R3, 0x1, P0 ;  /* 0x0000000310107211 */ /* 0x000fe400000f0eff */
[----:B------:R-:W-:-:S04]  /*0430*/  LEA R8, P0, R9, UR6, 0x2 ;  /* 0x0000000609087c11 */ /* 0x000fc8000f8010ff */
[----:B------:R-:W-:-:S05]  /*0440*/  LEA.HI.X R9, R9, UR7, R16, 0x2, P0 ;  /* 0x0000000709097c11 */ /* 0x000fca00080f1410 */
[----:B-----5:R0:W-:Y:S04]  /*0450*/  STG.E desc[UR12][R8.64], R7 ;  /* 0x0000000708007986 */ /* 0x0201e8000c10190c */
[----:B------:R-:W5:Y:S02]  /*0460*/  LDG.E R16, desc[UR12][R12.64+0x8] ;  /* 0x0000080c0c107981 */ /* 0x000f64000c1e1900 */
[----:B-----5:R-:W-:-:S13]  /*0470*/  FSETP.GEU.AND P0, PT, R16, UR4, PT ;  /* 0x0000000410007c0b */ /* 0x020fda000bf0e000 */
[----:B------:R-:W5:Y:S01]  /*0480*/  @P0 LDG.E R19, desc[UR12][R14.64] ;  /* 0x0000000c0e130981 */ /* 0x000f62000c1e1900 */
[----:B------:R-:W-:-:S05]  /*0490*/  IADD3 R6, P1, PT, R12, 0x8, RZ ;  /* 0x000000080c067810 */ /* 0x000fca0007f3e0ff */
[--C-:B----4-:R-:W-:Y:S02]  /*04a0*/  IMAD.X R23, RZ, RZ, R13.reuse, P1 ;  /* 0x000000ffff177224 */ /* 0x110fe400008e060d */
[----:B------:R-:W-:Y:S01]  /*04b0*/  @P0 IMAD.MOV.U32 R23, RZ, RZ, R13 ;  /* 0x000000ffff170224 */ /* 0x000fe200078e000d */
[----:B-----5:R4:W-:Y:S04]  /*04c0*/  @P0 STG.E desc[UR12][R4.64+-0x8], R19 ;  /* 0xfffff81304000986 */ /* 0x0209e8000c10190c */
[----:B------:R-:W5:Y:S01]  /*04d0*/  @!P0 LDG.E R21, desc[UR12][R14.64+0x8] ;  /* 0x0000080c0e158981 */ /* 0x000f62000c1e1900 */
[----:B0-----:R-:W-:Y:S02]  /*04e0*/  IMAD.MOV.U32 R7, RZ, RZ, R23 ;  /* 0x000000ffff077224 */ /* 0x001fe400078e0017 */
[----:B------:R-:W-:-:S02]  /*04f0*/  @P0 IMAD.MOV.U32 R6, RZ, RZ, R12 ;  /* 0x000000ffff060224 */ /* 0x000fc400078e000c */
[----:B------:R-:W-:Y:S01]  /*0500*/  VIADD R16, R17, 0x2 ;  /* 0x0000000211107836 */ /* 0x000fe20000000000 */
[----:B-----5:R0:W-:Y:S04]  /*0510*/  @!P0 STG.E desc[UR12][R4.64+-0x8], R21 ;  /* 0xfffff81504008986 */ /* 0x0201e8000c10190c */
[----:B------:R-:W5:Y:S01]  /*0520*/  LDG.E R7, desc[UR12][R6.64] ;  /* 0x0000000c06077981 */ /* 0x000f62000c1e1900 */
[----:B------:R-:W-:-:S04]  /*0530*/  IADD3 R9, P0, PT, R0, R16, RZ ;  /* 0x0000001000097210 */ /* 0x000fc80007f1e0ff */
[----:B------:R-:W-:Y:S02]  /*0540*/  LEA.HI.X.SX32 R16, R16, R3, 0x1, P0 ;  /* 0x0000000310107211 */ /* 0x000fe400000f0eff */
[----:B------:R-:W-:-:S04]  /*0550*/  LEA R8, P0, R9, UR6, 0x2 ;  /* 0x0000000609087c11 */ /* 0x000fc8000f8010ff */
[----:B------:R-:W-:-:S05]  /*0560*/  LEA.HI.X R9, R9, UR7, R16, 0x2, P0 ;  /* 0x0000000709097c11 */ /* 0x000fca00080f1410 */
[----:B-----5:R5:W-:Y:S04]  /*0570*/  STG.E desc[UR12][R8.64], R7 ;  /* 0x0000000708007986 */ /* 0x020be8000c10190c */
[----:B------:R-:W2:Y:S02]  /*0580*/  LDG.E R16, desc[UR12][R12.64+0xc] ;  /* 0x00000c0c0c107981 */ /* 0x000ea4000c1e1900 */
[----:B--2---:R-:W-:-:S13]  /*0590*/  FSETP.GEU.AND P0, PT, R16, UR4, PT ;  /* 0x0000000410007c0b */ /* 0x004fda000bf0e000 */
[----:B----4-:R-:W2:Y:S01]  /*05a0*/  @P0 LDG.E R19, desc[UR12][R14.64] ;  /* 0x0000000c0e130981 */ /* 0x010ea2000c1e1900 */
[----:B------:R-:W-:-:S05]  /*05b0*/  IADD3 R6, P1, PT, R12, 0xc, RZ ;  /* 0x0000000c0c067810 */ /* 0x000fca0007f3e0ff */
[--C-:B------:R-:W-:Y:S02]  /*05c0*/  IMAD.X R23, RZ, RZ, R13.reuse, P1 ;  /* 0x000000ffff177224 */ /* 0x100fe400008e060d */
[----:B------:R-:W-:Y:S01]  /*05d0*/  @P0 IMAD.MOV.U32 R23, RZ, RZ, R13 ;  /* 0x000000ffff170224 */ /* 0x000fe200078e000d */
[----:B--2---:R2:W-:Y:S04]  /*05e0*/  @P0 STG.E desc[UR12][R4.64+-0x4], R19 ;  /* 0xfffffc1304000986 */ /* 0x0045e8000c10190c */
[----:B0-----:R-:W4:Y:S01]  /*05f0*/  @!P0 LDG.E R21, desc[UR12][R14.64+0xc] ;  /* 0x00000c0c0e158981 */ /* 0x001f22000c1e1900 */
[----:B-----5:R-:W-:Y:S02]  /*0600*/  IMAD.MOV.U32 R7, RZ, RZ, R23 ;  /* 0x000000ffff077224 */ /* 0x020fe400078e0017 */
[----:B------:R-:W-:-:S02]  /*0610*/  @P0 IMAD.MOV.U32 R6, RZ, RZ, R12 ;  /* 0x000000ffff060224 */ /* 0x000fc400078e000c */
[----:B------:R-:W-:Y:S01]  /*0620*/  VIADD R16, R17, 0x3 ;  /* 0x0000000311107836 */ /* 0x000fe20000000000 */
[----:B----4-:R0:W-:Y:S04]  /*0630*/  @!P0 STG.E desc[UR12][R4.64+-0x4], R21 ;  /* 0xfffffc1504008986 */ /* 0x0101e8000c10190c */
[----:B------:R-:W4:Y:S01]  /*0640*/  LDG.E R7, desc[UR12][R6.64] ;  /* 0x0000000c06077981 */ /* 0x000f22000c1e1900 */
[----:B------:R-:W-:-:S04]  /*0650*/  IADD3 R9, P0, PT, R0, R16, RZ ;  /* 0x0000001000097210 */ /* 0x000fc80007f1e0ff */
[----:B------:R-:W-:Y:S02]  /*0660*/  LEA.HI.X.SX32 R16, R16, R3, 0x1, P0 ;  /* 0x0000000310107211 */ /* 0x000fe400000f0eff */
[----:B------:R-:W-:-:S04]  /*0670*/  LEA R8, P0, R9, UR6, 0x2 ;  /* 0x0000000609087c11 */ /* 0x000fc8000f8010ff */
[----:B------:R-:W-:-:S05]  /*0680*/  LEA.HI.X R9, R9, UR7, R16, 0x2, P0 ;  /* 0x0000000709097c11 */ /* 0x000fca00080f1410 */
[----:B----4-:R4:W-:Y:S04]  /*0690*/  STG.E desc[UR12][R8.64], R7 ;  /* 0x0000000708007986 */ /* 0x0109e8000c10190c */
[----:B------:R-:W5:Y:S02]  /*06a0*/  LDG.E R16, desc[UR12][R12.64+0x10] ;  /* 0x0000100c0c107981 */ /* 0x000f64000c1e1900 */
[----:B-----5:R-:W-:-:S13]  /*06b0*/  FSETP.GEU.AND P0, PT, R16, UR4, PT ;  /* 0x0000000410007c0b */ /* 0x020fda000bf0e000 */
[----:B--2---:R-:W2:Y:S01]  /*06c0*/  @P0 LDG.E R19, desc[UR12][R14.64] ;  /* 0x0000000c0e130981 */ /* 0x004ea2000c1e1900 */
[----:B------:R-:W-:-:S05]  /*06d0*/  IADD3 R6, P1, PT, R12, 0x10, RZ ;  /* 0x000000100c067810 */ /* 0x000fca0007f3e0ff */
[--C-:B------:R-:W-:Y:S02]  /*06e0*/  IMAD.X R23, RZ, RZ, R13.reuse, P1 ;  /* 0x000000ffff177224 */ /* 0x100fe400008e060d */
[----:B------:R-:W-:Y:S01]  /*06f0*/  @P0 IMAD.MOV.U32 R23, RZ, RZ, R13 ;  /* 0x000000ffff170224 */ /* 0x000fe200078e000d */
[----:B--2---:R2:W-:Y:S04]  /*0700*/  @P0 STG.E desc[UR12][R4.64], R19 ;  /* 0x0000001304000986 */ /* 0x0045e8000c10190c */
[----:B0-----:R-:W5:Y:S01]  /*0710*/  @!P0 LDG.E R21, desc[UR12][R14.64+0x10] ;  /* 0x0000100c0e158981 */ /* 0x001f62000c1e1900 */
[----:B----4-:R-:W-:Y:S01]  /*0720*/  IMAD.MOV.U32 R7, RZ, RZ, R23 ;  /* 0x000000ffff077224 */ /* 0x010fe200078e0017 */
[----:B------:R-:W-:Y:S01]  /*0730*/  @P0 MOV R6, R12 ;  /* 0x0000000c00060202 */ /* 0x000fe20000000f00 */
[----:B------:R-:W-:Y:S01]  /*0740*/  VIADD R16, R17, 0x4 ;  /* 0x0000000411107836 */ /* 0x000fe20000000000 */
[----:B-----5:R0:W-:Y:S04]  /*0750*/  @!P0 STG.E desc[UR12][R4.64], R21 ;  /* 0x0000001504008986 */ /* 0x0201e8000c10190c */
        /* <DEDUP_REMOVED lines=14> */
[----:B----4-:R-:W-:Y:S02]  /*0840*/  IMAD.MOV.U32 R7, RZ, RZ, R23 ;  /* 0x000000ffff077224 */ /* 0x010fe400078e0017 */
[----:B------:R-:W-:-:S02]  /*0850*/  @P0 IMAD.MOV.U32 R6, RZ, RZ, R12 ;  /* 0x000000ffff060224 */ /* 0x000fc400078e000c */
        /* <DEDUP_REMOVED lines=27> */
[----:B-----5:R-:W-:Y:S02]  /*0a10*/  FSETP.GEU.AND P0, PT, R16, UR4, PT ;  /* 0x0000000410007c0b */ /* 0x020fe4000bf0e000 */
[----:B------:R-:W-:Y:S01]  /*0a20*/  IADD3 R6, P1, PT, R12, 0x1c, RZ ;  /* 0x0000001c0c067810 */ /* 0x000fe20007f3e0ff */
[----:B------:R-:W-:Y:S01]  /*0a30*/  VIADD R16, R17, 0x7 ;  /* 0x0000000711107836 */ /* 0x000fe20000000000 */
[----:B------:R-:W5:Y:S09]  /*0a40*/  LDCU UR4, c[0x0][0x388] ;  /* 0x00007100ff0477ac */ /* 0x000f720008000800 */
[----:B--2---:R-:W2:Y:S01]  /*0a50*/  @P0 LDG.E R19, desc[UR12][R14.64] ;  /* 0x0000000c0e130981 */ /* 0x004ea2000c1e1900 */
[----:B------:R-:W-:-:S02]  /*0a60*/  IMAD.X R23, RZ, RZ, R13, P1 ;  /* 0x000000ffff177224 */ /* 0x000fc400008e060d */
[----:B------:R-:W-:Y:S01]  /*0a70*/  @P0 IMAD.MOV.U32 R23, RZ, RZ, R13 ;  /* 0x000000ffff170224 */ /* 0x000fe200078e000d */
[----:B--2---:R-:W-:Y:S04]  /*0a80*/  @P0 STG.E desc[UR12][R4.64+0xc], R19 ;  /* 0x00000c1304000986 */ /* 0x004fe8000c10190c */
[----:B0-----:R-:W2:Y:S01]  /*0a90*/  @!P0 LDG.E R21, desc[UR12][R14.64+0x1c] ;  /* 0x00001c0c0e158981 */ /* 0x001ea2000c1e1900 */
[----:B------:R-:W-:Y:S02]  /*0aa0*/  @P0 IMAD.MOV.U32 R6, RZ, RZ, R12 ;  /* 0x000000ffff060224 */ /* 0x000fe400078e000c */
[----:B----4-:R-:W-:Y:S01]  /*0ab0*/  IMAD.MOV.U32 R7, RZ, RZ, R23 ;  /* 0x000000ffff077224 */ /* 0x010fe200078e0017 */
[----:B--2---:R0:W-:Y:S04]  /*0ac0*/  @!P0 STG.E desc[UR12][R4.64+0xc], R21 ;  /* 0x00000c1504008986 */ /* 0x0041e8000c10190c */
[----:B------:R2:W4:Y:S01]  /*0ad0*/  LDG.E R23, desc[UR12][R6.64] ;  /* 0x0000000c06177981 */ /* 0x000522000c1e1900 */
[----:B------:R-:W-:Y:S01]  /*0ae0*/  IADD3 R9, P0, PT, R0, R16, RZ ;  /* 0x0000001000097210 */ /* 0x000fe20007f1e0ff */
[----:B-----5:R-:W-:-:S03]  /*0af0*/  ULOP3.LUT UR4, UR4, 0x7ffffff8, URZ, 0xc0, !UPT ;  /* 0x7ffffff804047892 */ /* 0x020fc6000f8ec0ff */
[----:B------:R-:W-:Y:S01]  /*0b00*/  LEA.HI.X.SX32 R16, R16, R3, 0x1, P0 ;  /* 0x0000000310107211 */ /* 0x000fe200000f0eff */
[----:B------:R-:W-:Y:S01]  /*0b10*/  UIADD3 UR5, UPT, UPT, -UR4, 0x8, URZ ;  /* 0x0000000804057890 */ /* 0x000fe2000fffe1ff */
[----:B------:R-:W-:-:S03]  /*0b20*/  LEA R8, P0, R9, UR6, 0x2 ;  /* 0x0000000609087c11 */ /* 0x000fc6000f8010ff */
[----:B------:R-:W-:Y:S01]  /*0b30*/  UISETP.NE.AND UP0, UPT, UR5, URZ, UPT ;  /* 0x000000ff0500728c */ /* 0x000fe2000bf05270 */
[----:B------:R-:W-:Y:S02]  /*0b40*/  LEA.HI.X R9, R9, UR7, R16, 0x2, P0 ;  /* 0x0000000709097c11 */ /* 0x000fe400080f1410 */
[----:B------:R-:W-:-:S04]  /*0b50*/  IADD3 R16, P0, PT, R0, R17, RZ ;  /* 0x0000001100107210 */ /* 0x000fc80007f1e0ff */
[----:B--2---:R-:W-:Y:S01]  /*0b60*/  LEA.HI.X.SX32 R7, R17, R3, 0x1, P0 ;  /* 0x0000000311077211 */ /* 0x004fe200000f0eff */
[----:B0-----:R-:W-:-:S03]  /*0b70*/  IMAD.SHL.U32 R5, R16, 0x4, RZ ;  /* 0x0000000410057824 */ /* 0x001fc600078e00ff */
[----:B------:R-:W-:Y:S02]  /*0b80*/  SHF.L.U64.HI R4, R16, 0x2, R7 ;  /* 0x0000000210047819 */ /* 0x000fe40000010207 */
[----:B------:R-:W-:Y:S02]  /*0b90*/  IADD3 R5, P0, PT, R5, 0x20, RZ ;  /* 0x0000002005057810 */ /* 0x000fe40007f1e0ff */
[----:B------:R-:W-:-:S03]  /*0ba0*/  MOV R7, UR4 ;  /* 0x0000000400077c02 */ /* 0x000fc60008000f00 */
[----:B------:R-:W-:Y:S01]  /*0bb0*/  IMAD.X R4, RZ, RZ, R4, P0 ;  /* 0x000000ffff047224 */ /* 0x000fe200000e0604 */
[----:B----4-:R4:W-:Y:S01]  /*0bc0*/  STG.E desc[UR12][R8.64], R23 ;  /* 0x0000001708007986 */ /* 0x0109e2000c10190c */
[----:B------:R-:W-:Y:S06]  /*0bd0*/  BRA.U !UP0, `(.L_x_20) ;  /* 0x0000000908a47547 */ /* 0x000fec000b800000 */
[----:B------:R-:W-:Y:S02]  /*0be0*/  IMAD.MOV.U32 R7, RZ, RZ, R4 ;  /* 0x000000ffff077224 */ /* 0x000fe400078e0004 */
[C---:B------:R-:W-:Y:S02]  /*0bf0*/  VIADD R4, R17.reuse, 0x8 ;  /* 0x0000000811047836 */ /* 0x040fe40000000000 */
[C---:B------:R-:W-:Y:S02]  /*0c00*/  VIADD R31, R17.reuse, 0xf ;  /* 0x0000000f111f7836 */ /* 0x040fe40000000000 */
[C---:B------:R-:W-:Y:S02]  /*0c10*/  VIADD R6, R17.reuse, 0xe ;  /* 0x0000000e11067836 */ /* 0x040fe40000000000 */
[C---:B----4-:R-:W-:Y:S02]  /*0c20*/  VIADD R8, R17.reuse, 0xd ;  /* 0x0000000d11087836 */ /* 0x050fe40000000000 */
[----:B------:R-:W-:-:S02]  /*0c30*/  VIADD R9, R17, 0xc ;  /* 0x0000000c11097836 */ /* 0x000fc40000000000 */
[C---:B------:R-:W-:Y:S02]  /*0c40*/  VIADD R28, R17.reuse, 0xb ;  /* 0x0000000b111c7836 */ /* 0x040fe40000000000 */
[C---:B------:R-:W-:Y:S02]  /*0c50*/  VIADD R29, R17.reuse, 0xa ;  /* 0x0000000a111d7836 */ /* 0x040fe40000000000 */
[----:B------:R-:W-:Y:S02]  /*0c60*/  VIADD R30, R17, 0x9 ;  /* 0x00000009111e7836 */ /* 0x000fe40000000000 */
[----:B------:R-:W-:-:S07]  /*0c70*/  IMAD.U32 R32, RZ, RZ, UR5 ;  /* 0x00000005ff207e24 */ /* 0x000fce000f8e00ff */
.L_x_21:
[----:B---3--:R-:W-:-:S04]  /*0c80*/  IADD3 R16, P0, PT, R5, UR10, RZ ;  /* 0x0000000a05107c10 */ /* 0x008fc8000ff1e0ff */
[----:B0-----:R-:W-:-:S05]  /*0c90*/  IADD3.X R17, PT, PT, R7, UR11, RZ, P0, !PT ;  /* 0x0000000b07117c10 */ /* 0x001fca00087fe4ff */
[----:B------:R-:W1:Y:S02]  /*0ca0*/  LDG.E R18, desc[UR12][R16.64] ;  /* 0x0000000c10127981 */ /* 0x000e64000c1e1900 */
[----:B-1----:R-:W-:-:S13]  /*0cb0*/  FSETP.GEU.AND P0, PT, R18, UR15, PT ;  /* 0x0000000f12007c0b */ /* 0x002fda000bf0e000 */
[----:B------:R-:W2:Y:S01]  /*0cc0*/  @P0 LDG.E R27, desc[UR12][R14.64] ;  /* 0x0000000c0e1b0981 */ /* 0x000ea2000c1e1900 */
[----:B------:R-:W-:Y:S01]  /*0cd0*/  IADD3 R18, P1, PT, R5, UR8, RZ ;  /* 0x0000000805127c10 */ /* 0x000fe2000ff3e0ff */
[----:B------:R-:W-:-:S03]  /*0ce0*/  IMAD.WIDE R20, R4, 0x4, R10 ;  /* 0x0000000404147825 */ /* 0x000fc600078e020a */
[----:B------:R-:W-:Y:S02]  /*0cf0*/  IADD3.X R19, PT, PT, R7, UR9, RZ, P1, !PT ;  /* 0x0000000907137c10 */ /* 0x000fe40008ffe4ff */
[C---:B------:R-:W-:Y:S02]  /*0d00*/  IADD3 R23, P1, PT, R0.reuse, R4, RZ ;  /* 0x0000000400177210 */ /* 0x040fe40007f3e0ff */
[----:B------:R-:W-:Y:S02]  /*0d10*/  IADD3 R25, P2, PT, R0, R30, RZ ;  /* 0x0000001e00197210 */ /* 0x000fe40007f5e0ff */
[----:B------:R-:W-:Y:S02]  /*0d20*/  LEA.HI.X.SX32 R24, R4, R3, 0x1, P1 ;  /* 0x0000000304187211 */ /* 0x000fe400008f0eff */
[C---:B------:R-:W-:Y:S01]  /*0d30*/  LEA R22, P1, R23.reuse, UR16, 0x2 ;  /* 0x0000001017167c11 */ /* 0x040fe2000f8210ff */
[----:B--2---:R0:W-:Y:S04]  /*0d40*/  @P0 STG.E desc[UR12][R20.64+-0x10], R27 ;  /* 0xfffff01b14000986 */ /* 0x0041e8000c10190c */
[----:B------:R-:W2:Y:S01]  /*0d50*/  @!P0 LDG.E R35, desc[UR12][R18.64] ;  /* 0x0000000c12238981 */ /* 0x000ea2000c1e1900 */
[----:B------:R-:W-:-:S02]  /*0d60*/  LEA.HI.X R23, R23, UR17, R24, 0x2, P1 ;  /* 0x0000001117177c11 */ /* 0x000fc400088f1418 */
[----:B------:R-:W-:Y:S02]  /*0d70*/  LEA.HI.X.SX32 R26, R30, R3, 0x1, P2 ;  /* 0x000000031e1a7211 */ /* 0x000fe400010f0eff */
[----:B------:R-:W-:Y:S01]  /*0d80*/  LEA R24, P1, R25, UR16, 0x2 ;  /* 0x0000001019187c11 */ /* 0x000fe2000f8210ff */
[----:B0-----:R-:W-:-:S03]  /*0d90*/  @P0 IMAD.MOV.U32 R27, RZ, RZ, R13 ;  /* 0x000000ffff1b0224 */ /* 0x001fc600078e000d */
[----:B------:R-:W-:Y:S01]  /*0da0*/  LEA.HI.X R25, R25, UR17, R26, 0x2, P1 ;  /* 0x0000001119197c11 */ /* 0x000fe200088f141a */
[----:B------:R-:W-:Y:S02]  /*0db0*/  @P0 IMAD.MOV.U32 R26, RZ, RZ, R12 ;  /* 0x000000ffff1a0224 */ /* 0x000fe400078e000c */
[----:B------:R-:W-:Y:S02]  /*0dc0*/  @!P0 IMAD.MOV.U32 R27, RZ, RZ, R17 ;  /* 0x000000ffff1b8224 */ /* 0x000fe400078e0011 */
[----:B------:R-:W-:Y:S01]  /*0dd0*/  @!P0 IMAD.MOV.U32 R26, RZ, RZ, R16 ;  /* 0x000000ffff1a8224 */ /* 0x000fe200078e0010 */
[----:B--2---:R0:W-:Y:S04]  /*0de0*/  @!P0 STG.E desc[UR12][R20.64+-0x10], R35 ;  /* 0xfffff02314008986 */ /* 0x0041e8000c10190c */
[----:B------:R-:W2:Y:S04]  /*0df0*/  LDG.E R27, desc[UR12][R26.64] ;  /* 0x0000000c1a1b7981 */ /* 0x000ea8000c1e1900 */
[----:B--2---:R1:W-:Y:S04]  /*0e00*/  STG.E desc[UR12][R22.64], R27 ;  /* 0x0000001b16007986 */ /* 0x0043e8000c10190c */
[----:B------:R-:W2:Y:S02]  /*0e10*/  LDG.E R33, desc[UR12][R16.64+0x4] ;  /* 0x0000040c10217981 */ /* 0x000ea4000c1e1900 */
[----:B--2---:R-:W-:-:S13]  /*0e20*/  FSETP.GEU.AND P0, PT, R33, UR15, PT ;  /* 0x0000000f21007c0b */ /* 0x004fda000bf0e000 */
[----:B------:R-:W2:Y:S01]  /*0e30*/  @P0 LDG.E R33, desc[UR12][R14.64] ;  /* 0x0000000c0e210981 */ /* 0x000ea2000c1e1900 */
[----:B------:R-:W-:Y:S01]  /*0e40*/  IADD3 R34, P1, PT, R16, 0x4, RZ ;  /* 0x0000000410227810 */ /* 0x000fe20007f3e0ff */
[----:B------:R-:W-:-:S04]  /*0e50*/  @P0 IMAD.MOV.U32 R34, RZ, RZ, R12 ;  /* 0x000000ffff220224 */ /* 0x000fc800078e000c */
[----:B------:R-:W-:Y:S02]  /*0e60*/  IMAD.X R37, RZ, RZ, R17, P1 ;  /* 0x000000ffff257224 */ /* 0x000fe400008e0611 */
[----:B------:R-:W-:Y:S01]  /*0e70*/  @P0 IMAD.MOV.U32 R37, RZ, RZ, R13 ;  /* 0x000000ffff250224 */ /* 0x000fe200078e000d */
[----:B--2---:R2:W-:Y:S04]  /*0e80*/  @P0 STG.E desc[UR12][R20.64+-0xc], R33 ;  /* 0xfffff42114000986 */ /* 0x0045e8000c10190c */
[----:B0-----:R-:W3:Y:S01]  /*0e90*/  @!P0 LDG.E R35, desc[UR12][R18.64+0x4] ;  /* 0x0000040c12238981 */ /* 0x001ee2000c1e1900 */
[----:B-1----:R-:W-:Y:S01]  /*0ea0*/  MOV R23, R37 ;  /* 0x0000002500177202 */ /* 0x002fe20000000f00 */
[----:B------:R-:W-:Y:S02]  /*0eb0*/  IMAD.MOV.U32 R22, RZ, RZ, R34 ;  /* 0x000000ffff167224 */ /* 0x000fe400078e0022 */
[----:B---3--:R-:W-:Y:S04]  /*0ec0*/  @!P0 STG.E desc[UR12][R20.64+-0xc], R35 ;  /* 0xfffff42314008986 */ /* 0x008fe8000c10190c */
[----:B------:R-:W3:Y:S04]  /*0ed0*/  LDG.E R23, desc[UR12][R22.64] ;  /* 0x0000000c16177981 */ /* 0x000ee8000c1e1900 */
[----:B---3--:R0:W-:Y:S04]  /*0ee0*/  STG.E desc[UR12][R24.64], R23 ;  /* 0x0000001718007986 */ /* 0x0081e8000c10190c */
[----:B------:R-:W3:Y:S02]  /*0ef0*/  LDG.E R26, desc[UR12][R16.64+0x8] ;  /* 0x0000080c101a7981 */ /* 0x000ee4000c1e1900 */
[----:B---3--:R-:W-:-:S13]  /*0f00*/  FSETP.GEU.AND P0, PT, R26, UR15, PT ;  /* 0x0000000f1a007c0b */ /* 0x008fda000bf0e000 */
[----:B------:R-:W3:Y:S01]  /*0f10*/  @P0 LDG.E R27, desc[UR12][R14.64] ;  /* 0x0000000c0e1b0981 */ /* 0x000ee2000c1e1900 */
[----:B------:R-:W-:Y:S01]  /*0f20*/  IADD3 R26, P1, PT, R16, 0x8, RZ ;  /* 0x00000008101a7810 */ /* 0x000fe20007f3e0ff */
[----:B------:R-:W-:-:S04]  /*0f30*/  @P0 IMAD.MOV.U32 R26, RZ, RZ, R12 ;  /* 0x000000ffff1a0224 */ /* 0x000fc800078e000c */
[----:B------:R-:W-:Y:S02]  /*0f40*/  IMAD.X R37, RZ, RZ, R17, P1 ;  /* 0x000000ffff257224 */ /* 0x000fe400008e0611 */
[----:B------:R-:W-:Y:S01]  /*0f50*/  @P0 IMAD.MOV.U32 R37, RZ, RZ, R13 ;  /* 0x000000ffff250224 */ /* 0x000fe200078e000d */
[----:B---3--:R1:W-:Y:S04]  /*0f60*/  @P0 STG.E desc[UR12][R20.64+-0x8], R27 ;  /* 0xfffff81b14000986 */ /* 0x0083e8000c10190c */
[----:B--2---:R-:W2:Y:S01]  /*0f70*/  @!P0 LDG.E R33, desc[UR12][R18.64+0x8] ;  /* 0x0000080c12218981 */ /* 0x004ea2000c1e1900 */
[----:B0-----:R-:W-:Y:S02]  /*0f80*/  IMAD.MOV.U32 R25, RZ, RZ, R37 ;  /* 0x000000ffff197224 */ /* 0x001fe400078e0025 */
[----:B------:R-:W-:Y:S01]  /*0f90*/  IMAD.MOV.U32 R24, RZ, RZ, R26 ;  /* 0x000000ffff187224 */ /* 0x000fe200078e001a */
[----:B--2---:R0:W-:Y:S04]  /*0fa0*/  @!P0 STG.E desc[UR12][R20.64+-0x8], R33 ;  /* 0xfffff82114008986 */ /* 0x0041e8000c10190c */
[----:B------:R-:W2:Y:S01]  /*0fb0*/  LDG.E R25, desc[UR12][R24.64] ;  /* 0x0000000c18197981 */ /* 0x000ea2000c1e1900 */
[----:B------:R-:W-:-:S04]  /*0fc0*/  IADD3 R23, P0, PT, R0, R29, RZ ;  /* 0x0000001d00177210 */ /* 0x000fc80007f1e0ff */
[----:B------:R-:W-:Y:S02]  /*0fd0*/  LEA.HI.X.SX32 R26, R29, R3, 0x1, P0 ;  /* 0x000000031d1a7211 */ /* 0x000fe400000f0eff */
[----:B------:R-:W-:-:S04]  /*0fe0*/  LEA R22, P0, R23, UR16, 0x2 ;  /* 0x0000001017167c11 */ /* 0x000fc8000f8010ff */
[----:B------:R-:W-:-:S05]  /*0ff0*/  LEA.HI.X R23, R23, UR17, R26, 0x2, P0 ;  /* 0x0000001117177c11 */ /* 0x000fca00080f141a */
[----:B--2---:R2:W-:Y:S04]  /*1000*/  STG.E desc[UR12][R22.64], R25 ;  /* 0x0000001916007986 */ /* 0x0045e8000c10190c */
[----:B------:R-:W3:Y:S02]  /*1010*/  LDG.E R26, desc[UR12][R16.64+0xc] ;  /* 0x00000c0c101a7981 */ /* 0x000ee4000c1e1900 */
[----:B---3--:R-:W-:-:S13]  /*1020*/  FSETP.GEU.AND P0, PT, R26, UR15, PT ;  /* 0x0000000f1a007c0b */ /* 0x008fda000bf0e000 */
[----:B-1----:R-:W3:Y:S01]  /*1030*/  @P0 LDG.E R27, desc[UR12][R14.64] ;  /* 0x0000000c0e1b0981 */ /* 0x002ee2000c1e1900 */
[----:B------:R-:W-:-:S05]  /*1040*/  IADD3 R24, P1, PT, R16, 0xc, RZ ;  /* 0x0000000c10187810 */ /* 0x000fca0007f3e0ff */
[----:B------:R-:W-:Y:S02]  /*1050*/  IMAD.X R35, RZ, RZ, R17, P1 ;  /* 0x000000ffff237224 */ /* 0x000fe400008e0611 */
[----:B------:R-:W-:Y:S01]  /*1060*/  @P0 IMAD.MOV.U32 R35, RZ, RZ, R13 ;  /* 0x000000ffff230224 */ /* 0x000fe200078e000d */
[----:B---3--:R1:W-:Y:S04]  /*1070*/  @P0 STG.E desc[UR12][R20.64+-0x4], R27 ;  /* 0xfffffc1b14000986 */ /* 0x0083e8000c10190c */
[----:B0-----:R-:W3:Y:S01]  /*1080*/  @!P0 LDG.E R33, desc[UR12][R18.64+0xc] ;  /* 0x00000c0c12218981 */ /* 0x001ee2000c1e1900 */
[----:B--2---:R-:W-:Y:S02]  /*1090*/  IMAD.MOV.U32 R25, RZ, RZ, R35 ;  /* 0x000000ffff197224 */ /* 0x004fe400078e0023 */
[----:B------:R-:W-:Y:S01]  /*10a0*/  @P0 IMAD.MOV.U32 R24, RZ, RZ, R12 ;  /* 0x000000ffff180224 */ /* 0x000fe200078e000c */
[----:B---3--:R0:W-:Y:S04]  /*10b0*/  @!P0 STG.E desc[UR12][R20.64+-0x4], R33 ;  /* 0xfffffc2114008986 */ /* 0x0081e8000c10190c */
        /* <DEDUP_REMOVED lines=44> */
[----:B------:R-:W-:Y:S01]  /*1380*/  IMAD.X R35, RZ, RZ, R17, P1 ;  /* 0x000000ffff237224 */ /* 0x000fe200008e0611 */
[----:B------:R-:W-:Y:S01]  /*1390*/  @P0 MOV R35, R13 ;  /* 0x0000000d00230202 */ /* 0x000fe20000000f00 */
        /* <DEDUP_REMOVED lines=14> */
[----:B------:R-:W-:Y:S01]  /*1480*/  IADD3 R24, P1, PT, R16, 0x1c, RZ ;  /* 0x0000001c10187810 */ /* 0x000fe20007f3e0ff */
[----:B------:R-:W-:-:S04]  /*1490*/  @P0 IMAD.MOV.U32 R24, RZ, RZ, R12 ;  /* 0x000000ffff180224 */ /* 0x000fc800078e000c */
[----:B0-----:R-:W-:Y:S02]  /*14a0*/  IMAD.X R33, RZ, RZ, R17, P1 ;  /* 0x000000ffff217224 */ /* 0x001fe400008e0611 */
[----:B------:R-:W-:Y:S01]  /*14b0*/  @P0 IMAD.MOV.U32 R33, RZ, RZ, R13 ;  /* 0x000000ffff210224 */ /* 0x000fe200078e000d */
[----:B---3--:R0:W-:Y:S04]  /*14c0*/  @P0 STG.E desc[UR12][R20.64+0xc], R27 ;  /* 0x00000c1b14000986 */ /* 0x0081e8000c10190c */
[----:B------:R-:W3:Y:S01]  /*14d0*/  @!P0 LDG.E R19, desc[UR12][R18.64+0x1c] ;  /* 0x00001c0c12138981 */ /* 0x000ee2000c1e1900 */
[----:B------:R-:W-:Y:S02]  /*14e0*/  IMAD.MOV.U32 R17, RZ, RZ, R33 ;  /* 0x000000ffff117224 */ /* 0x000fe400078e0021 */
[----:B------:R-:W-:Y:S01]  /*14f0*/  IMAD.MOV.U32 R16, RZ, RZ, R24 ;  /* 0x000000ffff107224 */ /* 0x000fe200078e0018 */
[----:B---3--:R0:W-:Y:S04]  /*1500*/  @!P0 STG.E desc[UR12][R20.64+0xc], R19 ;  /* 0x00000c1314008986 */ /* 0x0081e8000c10190c */
[----:B------:R-:W3:Y:S01]  /*1510*/  LDG.E R17, desc[UR12][R16.64] ;  /* 0x0000000c10117981 */ /* 0x000ee2000c1e1900 */
[----:B--2---:R-:W-:Y:S01]  /*1520*/  IADD3 R23, P0, PT, R0, R31, RZ ;  /* 0x0000001f00177210 */ /* 0x004fe20007f1e0ff */
[----:B------:R-:W-:Y:S01]  /*1530*/  VIADD R32, R32, 0x8 ;  /* 0x0000000820207836 */ /* 0x000fe20000000000 */
[----:B------:R-:W-:Y:S01]  /*1540*/  IADD3 R5, P1, PT, R5, 0x20, RZ ;  /* 0x0000002005057810 */ /* 0x000fe20007f3e0ff */
[----:B------:R-:W-:Y:S01]  /*1550*/  VIADD R4, R4, 0x8 ;  /* 0x0000000804047836 */ /* 0x000fe20000000000 */
[----:B------:R-:W-:Y:S01]  /*1560*/  LEA.HI.X.SX32 R24, R31, R3, 0x1, P0 ;  /* 0x000000031f187211 */ /* 0x000fe200000f0eff */
[----:B------:R-:W-:Y:S01]  /*1570*/  VIADD R6, R6, 0x8 ;  /* 0x0000000806067836 */ /* 0x000fe20000000000 */
[----:B------:R-:W-:Y:S01]  /*1580*/  LEA R22, P0, R23, UR16, 0x2 ;  /* 0x0000001017167c11 */ /* 0x000fe2000f8010ff */
[----:B------:R-:W-:-:S02]  /*1590*/  VIADD R8, R8, 0x8 ;  /* 0x0000000808087836 */ /* 0x000fc40000000000 */
[----:B------:R-:W-:Y:S01]  /*15a0*/  VIADD R9, R9, 0x8 ;  /* 0x0000000809097836 */ /* 0x000fe20000000000 */
[----:B------:R-:W-:Y:S01]  /*15b0*/  LEA.HI.X R23, R23, UR17, R24, 0x2, P0 ;  /* 0x0000001117177c11 */ /* 0x000fe200080f1418 */
[----:B------:R-:W-:Y:S01]  /*15c0*/  VIADD R28, R28, 0x8 ;  /* 0x000000081c1c7836 */ /* 0x000fe20000000000 */
[----:B------:R-:W-:Y:S01]  /*15d0*/  ISETP.NE.AND P0, PT, R32, RZ, PT ;  /* 0x000000ff2000720c */ /* 0x000fe20003f05270 */
[----:B------:R-:W-:Y:S02]  /*15e0*/  VIADD R29, R29, 0x8 ;  /* 0x000000081d1d7836 */ /* 0x000fe40000000000 */
[----:B------:R-:W-:Y:S02]  /*15f0*/  VIADD R30, R30, 0x8 ;  /* 0x000000081e1e7836 */ /* 0x000fe40000000000 */
[----:B------:R-:W-:Y:S02]  /*1600*/  VIADD R31, R31, 0x8 ;  /* 0x000000081f1f7836 */ /* 0x000fe40000000000 */
[----:B------:R-:W-:Y:S01]  /*1610*/  IMAD.X R7, RZ, RZ, R7, P1 ;  /* 0x000000ffff077224 */ /* 0x000fe200008e0607 */
[----:B---3--:R0:W-:Y:S05]  /*1620*/  STG.E desc[UR12][R22.64], R17 ;  /* 0x0000001116007986 */ /* 0x0081ea000c10190c */
[----:B------:R-:W-:Y:S05]  /*1630*/  @P0 BRA `(.L_x_21) ;  /* 0xfffffff400900947 */ /* 0x000fea000383ffff */
[----:B------:R-:W1:Y:S02]  /*1640*/  LDCU UR4, c[0x0][0x388] ;  /* 0x00007100ff0477ac */ /* 0x000e640008000800 */
[----:B-1----:R-:W-:-:S06]  /*1650*/  ULOP3.LUT UR4, UR4, 0x7ffffff8, URZ, 0xc0, !UPT ;  /* 0x7ffffff804047892 */ /* 0x002fcc000f8ec0ff */
[----:B------:R-:W-:-:S07]  /*1660*/  IMAD.U32 R7, RZ, RZ, UR4 ;  /* 0x00000004ff077e24 */ /* 0x000fce000f8e00ff */
.L_x_20:
[----:B------:R-:W5:Y:S02]  /*1670*/  LDCU UR4, c[0x0][0x388] ;  /* 0x00007100ff0477ac */ /* 0x000f640008000800 */
[----:B-----5:R-:W-:-:S04]  /*1680*/  ULOP3.LUT UR5, UR4, 0x7, URZ, 0xc0, !UPT ;  /* 0x0000000704057892 */ /* 0x020fc8000f8ec0ff */
[----:B------:R-:W-:-:S09]  /*1690*/  UISETP.NE.AND UP0, UPT, UR5, URZ, UPT ;  /* 0x000000ff0500728c */ /* 0x000fd2000bf05270 */
[----:B------:R-:W-:Y:S05]  /*16a0*/  BRA.U !UP0, `(.L_x_22) ;  /* 0x0000000908407547 */ /* 0x000fea000b800000 */
[----:B------:R-:W5:Y:S01]  /*16b0*/  LDC.64 R4, c[0x0][0x3a0] ;  /* 0x0000e800ff047b82 */ /* 0x000f620000000a00 */
[----:B------:R-:W0:Y:S01]  /*16c0*/  LDCU UR7, c[0x0][0x388] ;  /* 0x00007100ff0777ac */ /* 0x000e220008000800 */
[----:B------:R-:W-:Y:S01]  /*16d0*/  SHF.R.S32.HI R3, RZ, 0x1f, R0 ;  /* 0x0000001fff037819 */ /* 0x000fe20000011400 */
[----:B------:R-:W-:Y:S02]  /*16e0*/  ULOP3.LUT UR6, UR4, 0x3, URZ, 0xc0, !UPT ;  /* 0x0000000304067892 */ /* 0x000fe4000f8ec0ff */
[----:B------:R-:W-:Y:S02]  /*16f0*/  UIADD3 UR4, UPT, UPT, UR5, -0x1, URZ ;  /* 0xffffffff05047890 */ /* 0x000fe4000fffe0ff */
[----:B------:R-:W-:Y:S02]  /*1700*/  UISETP.NE.AND UP1, UPT, UR6, URZ, UPT ;  /* 0x000000ff0600728c */ /* 0x000fe4000bf25270 */
[----:B------:R-:W-:Y:S01]  /*1710*/  UISETP.GE.U32.AND UP0, UPT, UR4, 0x3, UPT ;  /* 0x000000030400788c */ /* 0x000fe2000bf06070 */
[----:B0-----:R-:W-:Y:S01]  /*1720*/  IMAD R6, R2, UR7, RZ ;  /* 0x0000000702067c24 */ /* 0x001fe2000f8e02ff */
[----:B-----5:R-:W-:-:S04]  /*1730*/  LEA R4, P0, R0, R4, 0x2 ;  /* 0x0000000400047211 */ /* 0x020fc800078010ff */
[----:B------:R-:W-:-:S03]  /*1740*/  LEA.HI.X R5, R0, R5, R3, 0x2, P0 ;  /* 0x0000000500057211 */ /* 0x000fc600000f1403 */
[----:B------:R-:W-:Y:S06]  /*1750*/  BRA.U !UP0, `(.L_x_23) ;  /* 0x0000000508047547 */ /* 0x000fec000b800000 */
[----:B------:R-:W-:Y:S01]  /*1760*/  IMAD.WIDE.U32 R10, R7, 0x4, R12 ;  /* 0x00000004070a7825 */ /* 0x000fe200078e000c */
[----:B------:R-:W0:Y:S04]  /*1770*/  LDCU UR4, c[0x0][0x38c] ;  /* 0x00007180ff0477ac */ /* 0x000e280008000800 */
[----:B----4-:R-:W0:Y:S01]  /*1780*/  LDG.E R8, desc[UR12][R10.64] ;  /* 0x0000000c0a087981 */ /* 0x010e22000c1e1900 */
[----:B------:R-:W-:Y:S01]  /*1790*/  IMAD.IADD R19, R6, 0x1, R7 ;  /* 0x0000000106137824 */ /* 0x000fe200078e0207 */
[----:B------:R-:W4:Y:S01]  /*17a0*/  LDCU.64 UR18, c[0x0][0x3a8] ;  /* 0x00007500ff1277ac */ /* 0x000f220008000a00 */
[----:B0-----:R-:W-:-:S13]  /*17b0*/  FSETP.GEU.AND P0, PT, R8, UR4, PT ;  /* 0x0000000408007c0b */ /* 0x001fda000bf0e000 */
[----:B------:R-:W5:Y:S01]  /*17c0*/  @P0 LDG.E R23, desc[UR12][R14.64] ;  /* 0x0000000c0e170981 */ /* 0x000f62000c1e1900 */
[----:B------:R-:W-:-:S04]  /*17d0*/  IMAD.WIDE R8, R19, 0x4, R4 ;  /* 0x0000000413087825 */ /* 0x000fc800078e0204 */
[----:B------:R-:W-:Y:S01]  /*17e0*/  IMAD.WIDE.U32 R16, R7, 0x4, R14 ;  /* 0x0000000407107825 */ /* 0x000fe200078e000e */
[----:B-----5:R0:W-:Y:S04]  /*17f0*/  @P0 STG.E desc[UR12][R8.64], R23 ;  /* 0x0000001708000986 */ /* 0x0201e8000c10190c */
[----:B------:R-:W5:Y:S01]  /*1800*/  @!P0 LDG.E R25, desc[UR12][R16.64] ;  /* 0x0000000c10198981 */ /* 0x000f62000c1e1900 */
[----:B------:R-:W-:Y:S01]  /*1810*/  @P0 MOV R21, R13 ;  /* 0x0000000d00150202 */ /* 0x000fe20000000f00 */
[----:B------:R-:W-:Y:S02]  /*1820*/  @P0 IMAD.MOV.U32 R20, RZ, RZ, R12 ;  /* 0x000000ffff140224 */ /* 0x000fe400078e000c */
[----:B------:R-:W-:Y:S02]  /*1830*/  @!P0 IMAD.MOV.U32 R21, RZ, RZ, R11 ;  /* 0x000000ffff158224 */ /* 0x000fe400078e000b */
[----:B------:R-:W-:Y:S01]  /*1840*/  @!P0 IMAD.MOV.U32 R20, RZ, RZ, R10 ;  /* 0x000000ffff148224 */ /* 0x000fe200078e000a */
[----:B------:R-:W-:Y:S01]  /*1850*/  SHF.R.S32.HI R22, RZ, 0x1f, R19 ;  /* 0x0000001fff167819 */ /* 0x000fe20000011413 */
[----:B-----5:R5:W-:Y:S04]  /*1860*/  @!P0 STG.E desc[UR12][R8.64], R25 ;  /* 0x0000001908008986 */ /* 0x020be8000c10190c */
[----:B------:R-:W2:Y:S01]  /*1870*/  LDG.E R21, desc[UR12][R20.64] ;  /* 0x0000000c14157981 */ /* 0x000ea2000c1e1900 */
[----:B------:R-:W-:-:S05]  /*1880*/  IADD3 R19, P0, PT, R0, R19, RZ ;  /* 0x0000001300137210 */ /* 0x000fca0007f1e0ff */
[----:B------:R-:W-:Y:S01]  /*1890*/  IMAD.X R22, R3, 0x1, R22, P0 ;  /* 0x0000000103167824 */ /* 0x000fe200000e0616 */
[----:B----4-:R-:W-:-:S04]  /*18a0*/  LEA R18, P0, R19, UR18, 0x2 ;  /* 0x0000001213127c11 */ /* 0x010fc8000f8010ff */
[----:B------:R-:W-:-:S05]  /*18b0*/  LEA.HI.X R19, R19, UR19, R22, 0x2, P0 ;  /* 0x0000001313137c11 */ /* 0x000fca00080f1416 */
[----:B--2---:R2:W-:Y:S04]  /*18c0*/  STG.E desc[UR12][R18.64], R21 ;  /* 0x0000001512007986 */ /* 0x0045e8000c10190c */
[----:B------:R-:W4:Y:S02]  /*18d0*/  LDG.E R22, desc[UR12][R10.64+0x4] ;  /* 0x0000040c0a167981 */ /* 0x000f24000c1e1900 */
[----:B----4-:R-:W-:-:S13]  /*18e0*/  FSETP.GEU.AND P0, PT, R22, UR4, PT ;  /* 0x0000000416007c0b */ /* 0x010fda000bf0e000 */
[----:B0-----:R-:W4:Y:S01]  /*18f0*/  @P0 LDG.E R23, desc[UR12][R14.64] ;  /* 0x0000000c0e170981 */ /* 0x001f22000c1e1900 */
[----:B------:R-:W-:-:S05]  /*1900*/  IADD3 R20, P1, PT, R10, 0x4, RZ ;  /* 0x000000040a147810 */ /* 0x000fca0007f3e0ff */
[----:B------:R-:W-:Y:S02]  /*1910*/  IMAD.X R27, RZ, RZ, R11, P1 ;  /* 0x000000ffff1b7224 */ /* 0x000fe400008e060b */
[----:B------:R-:W-:Y:S01]  /*1920*/  @P0 IMAD.MOV.U32 R27, RZ, RZ, R13 ;  /* 0x000000ffff1b0224 */ /* 0x000fe200078e000d */
[----:B----4-:R0:W-:Y:S04]  /*1930*/  @P0 STG.E desc[UR12][R8.64+0x4], R23 ;  /* 0x0000041708000986 */ /* 0x0101e8000c10190c */
[----:B-----5:R-:W4:Y:S01]  /*1940*/  @!P0 LDG.E R25, desc[UR12][R16.64+0x4] ;  /* 0x0000040c10198981 */ /* 0x020f22000c1e1900 */
[----:B--2---:R-:W-:Y:S02]  /*1950*/  IMAD.MOV.U32 R21, RZ, RZ, R27 ;  /* 0x000000ffff157224 */ /* 0x004fe400078e001b */
[----:B------:R-:W-:Y:S01]  /*1960*/  @P0 IMAD.MOV.U32 R20, RZ, RZ, R12 ;  /* 0x000000ffff140224 */ /* 0x000fe200078e000c */
[----:B----4-:R-:W-:Y:S04]  /*1970*/  @!P0 STG.E desc[UR12][R8.64+0x4], R25 ;  /* 0x0000041908008986 */ /* 0x010fe8000c10190c */
[----:B------:R-:W2:Y:S04]  /*1980*/  LDG.E R21, desc[UR12][R20.64] ;  /* 0x0000000c14157981 */ /* 0x000ea8000c1e1900 */
[----:B--2---:R2:W-:Y:S04]  /*1990*/  STG.E desc[UR12][R18.64+0x4], R21 ;  /* 0x0000041512007986 */ /* 0x0045e8000c10190c */
[----:B------:R-:W4:Y:S02]  /*19a0*/  LDG.E R22, desc[UR12][R10.64+0x8] ;  /* 0x0000080c0a167981 */ /* 0x000f24000c1e1900 */
[----:B----4-:R-:W-:-:S13]  /*19b0*/  FSETP.GEU.AND P0, PT, R22, UR4, PT ;  /* 0x0000000416007c0b */ /* 0x010fda000bf0e000 */
[----:B0-----:R-:W4:Y:S01]  /*19c0*/  @P0 LDG.E R23, desc[UR12][R14.64] ;  /* 0x0000000c0e170981 */ /* 0x001f22000c1e1900 */
[----:B------:R-:W-:Y:S01]  /*19d0*/  IADD3 R22, P1, PT, R10, 0x8, RZ ;  /* 0x000000080a167810 */ /* 0x000fe20007f3e0ff */
[----:B------:R-:W-:-:S04]  /*19e0*/  @P0 IMAD.MOV.U32 R22, RZ, RZ, R12 ;  /* 0x000000ffff160224 */ /* 0x000fc800078e000c */
[----:B------:R-:W-:Y:S02]  /*19f0*/  IMAD.X R29, RZ, RZ, R11, P1 ;  /* 0x000000ffff1d7224 */ /* 0x000fe400008e060b */
[----:B------:R-:W-:Y:S01]  /*1a00*/  @P0 IMAD.MOV.U32 R29, RZ, RZ, R13 ;  /* 0x000000ffff1d0224 */ /* 0x000fe200078e000d */
[----:B----4-:R0:W-:Y:S04]  /*1a10*/  @P0 STG.E desc[UR12][R8.64+0x8], R23 ;  /* 0x0000081708000986 */ /* 0x0101e8000c10190c */
[----:B------:R-:W4:Y:S01]  /*1a20*/  @!P0 LDG.E R27, desc[UR12][R16.64+0x8] ;  /* 0x0000080c101b8981 */ /* 0x000f22000c1e1900 */
[----:B--2---:R-:W-:Y:S02]  /*1a30*/  IMAD.MOV.U32 R21, RZ, RZ, R29 ;  /* 0x000000ffff157224 */ /* 0x004fe400078e001d */
[----:B------:R-:W-:Y:S01]  /*1a40*/  IMAD.MOV.U32 R20, RZ, RZ, R22 ;  /* 0x000000ffff147224 */ /* 0x000fe200078e0016 */
[----:B----4-:R2:W-:Y:S04]  /*1a50*/  @!P0 STG.E desc[UR12][R8.64+0x8], R27 ;  /* 0x0000081b08008986 */ /* 0x0105e8000c10190c */
[----:B------:R-:W4:Y:S04]  /*1a60*/  LDG.E R21, desc[UR12][R20.64] ;  /* 0x0000000c14157981 */ /* 0x000f28000c1e1900 */
[----:B----4-:R2:W-:Y:S04]  /*1a70*/  STG.E desc[UR12][R18.64+0x8], R21 ;  /* 0x0000081512007986 */ /* 0x0105e8000c10190c */
        /* <DEDUP_REMOVED lines=9> */
[----:B------:R-:W-:Y:S02]  /*1b10*/  IMAD.MOV.U32 R11, RZ, RZ, R25 ;  /* 0x000000ffff0b7224 */ /* 0x000fe400078e0019 */
[----:B------:R-:W-:Y:S01]  /*1b20*/  IMAD.MOV.U32 R10, RZ, RZ, R22 ;  /* 0x000000ffff0a7224 */ /* 0x000fe200078e0016 */
[----:B----4-:R2:W-:Y:S04]  /*1b30*/  @!P0 STG.E desc[UR12][R8.64+0xc], R17 ;  /* 0x00000c1108008986 */ /* 0x0105e8000c10190c */
[----:B------:R-:W4:Y:S01]  /*1b40*/  LDG.E R11, desc[UR12][R10.64] ;  /* 0x0000000c0a0b7981 */ /* 0x000f22000c1e1900 */
[----:B------:R-:W-:-:S03]  /*1b50*/  VIADD R7, R7, 0x4 ;  /* 0x0000000407077836 */ /* 0x000fc60000000000 */
[----:B----4-:R2:W-:Y:S04]  /*1b60*/  STG.E desc[UR12][R18.64+0xc], R11 ;  /* 0x00000c0b12007986 */ /* 0x0105e8000c10190c */
.L_x_23:
[----:B------:R-:W-:Y:S05]  /*1b70*/  BRA.U !UP1, `(.L_x_22) ;  /* 0x00000005090c7547 */ /* 0x000fea000b800000 */
[----:B------:R-:W0:Y:S01]  /*1b80*/  LDCU UR4, c[0x0][0x388] ;  /* 0x00007100ff0477ac */ /* 0x000e220008000800 */
[----:B------:R-:W-:Y:S02]  /*1b90*/  UISETP.NE.AND UP0, UPT, UR6, 0x1, UPT ;  /* 0x000000010600788c */ /* 0x000fe4000bf05270 */
[----:B0-----:R-:W-:-:S07]  /*1ba0*/  ULOP3.LUT UP1, URZ, UR4, 0x1, URZ, 0xc0, !UPT ;  /* 0x0000000104ff7892 */ /* 0x001fce000f82c0ff */
[----:B------:R-:W-:Y:S05]  /*1bb0*/  BRA.U !UP0, `(.L_x_24) ;  /* 0x0000000108a07547 */ /* 0x000fea000b800000 */
[----:B--2---:R-:W-:Y:S01]  /*1bc0*/  IMAD.WIDE.U32 R10, R7, 0x4, R12 ;  /* 0x00000004070a7825 */ /* 0x004fe200078e000c */
[----:B------:R-:W0:Y:S04]  /*1bd0*/  LDCU UR4, c[0x0][0x38c] ;  /* 0x00007180ff0477ac */ /* 0x000e280008000800 */
[----:B----4-:R-:W0:Y:S01]  /*1be0*/  LDG.E R8, desc[UR12][R10.64] ;  /* 0x0000000c0a087981 */ /* 0x010e22000c1e1900 */
[----:B------:R-:W-:Y:S01]  /*1bf0*/  IMAD.IADD R17, R6, 0x1, R7 ;  /* 0x0000000106117824 */ /* 0x000fe200078e0207 */
[----:B------:R-:W2:Y:S01]  /*1c00*/  LDCU.64 UR6, c[0x0][0x3a8] ;  /* 0x00007500ff0677ac */ /* 0x000ea20008000a00 */
[----:B0-----:R-:W-:-:S13]  /*1c10*/  FSETP.GEU.AND P0, PT, R8, UR4, PT ;  /* 0x0000000408007c0b */ /* 0x001fda000bf0e000 */
[----:B------:R-:W4:Y:S01]  /*1c20*/  @P0 LDG.E R23, desc[UR12][R14.64] ;  /* 0x0000000c0e170981 */ /* 0x000f22000c1e1900 */
[----:B------:R-:W-:Y:S01]  /*1c30*/  MOV R8, R4 ;  /* 0x0000000400087202 */ /* 0x000fe20000000f00 */
[----:B------:R-:W-:Y:S02]  /*1c40*/  IMAD.MOV.U32 R9, RZ, RZ, R5 ;  /* 0x000000ffff097224 */ /* 0x000fe400078e0005 */
[----:B------:R-:W-:-:S04]  /*1c50*/  IMAD.WIDE.U32 R18, R7, 0x4, R14 ;  /* 0x0000000407127825 */ /* 0x000fc800078e000e */
[----:B------:R-:W-:-:S05]  /*1c60*/  IMAD.WIDE R8, R17, 0x4, R8 ;  /* 0x0000000411087825 */ /* 0x000fca00078e0208 */
[----:B----4-:R0:W-:Y:S04]  /*1c70*/  @P0 STG.E desc[UR12][R8.64], R23 ;  /* 0x0000001708000986 */ /* 0x0101e8000c10190c */
[----:B------:R-:W4:Y:S01]  /*1c80*/  @!P0 LDG.E R25, desc[UR12][R18.64] ;  /* 0x0000000c12198981 */ /* 0x000f22000c1e1900 */
[----:B------:R-:W-:Y:S02]  /*1c90*/  @P0 IMAD.MOV.U32 R21, RZ, RZ, R13 ;  /* 0x000000ffff150224 */ /* 0x000fe400078e000d */
[----:B------:R-:W-:Y:S02]  /*1ca0*/  @P0 IMAD.MOV.U32 R20, RZ, RZ, R12 ;  /* 0x000000ffff140224 */ /* 0x000fe400078e000c */
[----:B------:R-:W-:Y:S02]  /*1cb0*/  @!P0 IMAD.MOV.U32 R21, RZ, RZ, R11 ;  /* 0x000000ffff158224 */ /* 0x000fe400078e000b */
[----:B------:R-:W-:Y:S01]  /*1cc0*/  @!P0 IMAD.MOV.U32 R20, RZ, RZ, R10 ;  /* 0x000000ffff148224 */ /* 0x000fe200078e000a */
[----:B------:R-:W-:Y:S01]  /*1cd0*/  SHF.R.S32.HI R22, RZ, 0x1f, R17 ;  /* 0x0000001fff167819 */ /* 0x000fe20000011411 */
[----:B----4-:R4:W-:Y:S04]  /*1ce0*/  @!P0 STG.E desc[UR12][R8.64], R25 ;  /* 0x0000001908008986 */ /* 0x0109e8000c10190c */
[----:B------:R-:W5:Y:S01]  /*1cf0*/  LDG.E R21, desc[UR12][R20.64] ;  /* 0x0000000c14157981 */ /* 0x000f62000c1e1900 */
[----:B------:R-:W-:-:S05]  /*1d00*/  IADD3 R17, P0, PT, R0, R17, RZ ;  /* 0x0000001100117210 */ /* 0x000fca0007f1e0ff */
[----:B------:R-:W-:Y:S01]  /*1d10*/  IMAD.X R22, R3, 0x1, R22, P0 ;  /* 0x0000000103167824 */ /* 0x000fe200000e0616 */
[----:B--2---:R-:W-:-:S04]  /*1d20*/  LEA R16, P0, R17, UR6, 0x2 ;  /* 0x0000000611107c11 */ /* 0x004fc8000f8010ff */
[----:B------:R-:W-:-:S05]  /*1d30*/  LEA.HI.X R17, R17, UR7, R22, 0x2, P0 ;  /* 0x0000000711117c11 */ /* 0x000fca00080f1416 */
[----:B-----5:R2:W-:Y:S04]  /*1d40*/  STG.E desc[UR12][R16.64], R21 ;  /* 0x0000001510007986 */ /* 0x0205e8000c10190c */
[----:B------:R-:W5:Y:S02]  /*1d50*/  LDG.E R22, desc[UR12][R10.64+0x4] ;  /* 0x0000040c0a167981 */ /* 0x000f64000c1e1900 */
[----:B-----5:R-:W-:-:S13]  /*1d60*/  FSETP.GEU.AND P0, PT, R22, UR4, PT ;  /* 0x0000000416007c0b */ /* 0x020fda000bf0e000 */
[----:B0-----:R-:W5:Y:S01]  /*1d70*/  @P0 LDG.E R23, desc[UR12][R14.64] ;  /* 0x0000000c0e170981 */ /* 0x001f62000c1e1900 */
[----:B------:R-:W-:Y:S01]  /*1d80*/  IADD3 R20, P1, PT, R10, 0x4, RZ ;  /* 0x000000040a147810 */ /* 0x000fe20007f3e0ff */
[----:B------:R-:W-:-:S04]  /*1d90*/  @P0 IMAD.MOV.U32 R20, RZ, RZ, R12 ;  /* 0x000000ffff140224 */ /* 0x000fc800078e000c */
[----:B----4-:R-:W-:Y:S02]  /*1da0*/  IMAD.X R25, RZ, RZ, R11, P1 ;  /* 0x000000ffff197224 */ /* 0x010fe400008e060b */
[----:B------:R-:W-:Y:S01]  /*1db0*/  @P0 IMAD.MOV.U32 R25, RZ, RZ, R13 ;  /* 0x000000ffff190224 */ /* 0x000fe200078e000d */
[----:B-----5:R2:W-:Y:S04]  /*1dc0*/  @P0 STG.E desc[UR12][R8.64+0x4], R23 ;  /* 0x0000041708000986 */ /* 0x0205e8000c10190c */
[----:B------:R-:W4:Y:S01]  /*1dd0*/  @!P0 LDG.E R19, desc[UR12][R18.64+0x4] ;  /* 0x0000040c12138981 */ /* 0x000f22000c1e1900 */
[----:B------:R-:W-:Y:S02]  /*1de0*/  IMAD.MOV.U32 R11, RZ, RZ, R25 ;  /* 0x000000ffff0b7224 */ /* 0x000fe400078e0019 */
[----:B------:R-:W-:Y:S01]  /*1df0*/  IMAD.MOV.U32 R10, RZ, RZ, R20 ;  /* 0x000000ffff0a7224 */ /* 0x000fe200078e0014 */
[----:B----4-:R2:W-:Y:S04]  /*1e00*/  @!P0 STG.E desc[UR12][R8.64+0x4], R19 ;  /* 0x0000041308008986 */ /* 0x0105e8000c10190c */
[----:B------:R-:W4:Y:S01]  /*1e10*/  LDG.E R11, desc[UR12][R10.64] ;  /* 0x0000000c0a0b7981 */ /* 0x000f22000c1e1900 */
[----:B------:R-:W-:-:S03]  /*1e20*/  VIADD R7, R7, 0x2 ;  /* 0x0000000207077836 */ /* 0x000fc60000000000 */
[----:B----4-:R2:W-:Y:S04]  /*1e30*/  STG.E desc[UR12][R16.64+0x4], R11 ;  /* 0x0000040b10007986 */ /* 0x0105e8000c10190c */
.L_x_24:
[----:B------:R-:W-:Y:S05]  /*1e40*/  BRA.U !UP1, `(.L_x_22) ;  /* 0x0000000109587547 */ /* 0x000fea000b800000 */
[----:B--2---:R-:W-:Y:S01]  /*1e50*/  IMAD.WIDE.U32 R10, R7, 0x4, R12 ;  /* 0x00000004070a7825 */ /* 0x004fe200078e000c */
[----:B------:R-:W0:Y:S04]  /*1e60*/  LDCU UR4, c[0x0][0x38c] ;  /* 0x00007180ff0477ac */ /* 0x000e280008000800 */
[----:B----4-:R-:W0:Y:S01]  /*1e70*/  LDG.E R8, desc[UR12][R10.64] ;  /* 0x0000000c0a087981 */ /* 0x010e22000c1e1900 */
[----:B------:R-:W-:Y:S01]  /*1e80*/  IMAD.IADD R19, R6, 0x1, R7 ;  /* 0x0000000106137824 */ /* 0x000fe200078e0207 */
[----:B0-----:R-:W-:Y:S01]  /*1e90*/  FSETP.GEU.AND P0, PT, R8, UR4, PT ;  /* 0x0000000408007c0b */ /* 0x001fe2000bf0e000 */
[----:B------:R-:W0:-:S12]  /*1ea0*/  LDCU.64 UR4, c[0x0][0x3a8] ;  /* 0x00007500ff0477ac */ /* 0x000e180008000a00 */
[----:B------:R-:W2:Y:S01]  /*1eb0*/  @P0 LDG.E R17, desc[UR12][R14.64] ;  /* 0x0000000c0e110981 */ /* 0x000ea2000c1e1900 */
[----:B------:R-:W-:Y:S02]  /*1ec0*/  LEA R8, P1, R19, R4, 0x2 ;  /* 0x0000000413087211 */ /* 0x000fe400078210ff */
[----:B------:R-:W-:-:S04]  /*1ed0*/  SHF.R.S32.HI R6, RZ, 0x1f, R19 ;  /* 0x0000001fff067819 */ /* 0x000fc80000011413 */
[----:B------:R-:W-:Y:S01]  /*1ee0*/  LEA.HI.X R9, R19, R5, R6, 0x2, P1 ;  /* 0x0000000513097211 */ /* 0x000fe200008f1406 */
[----:B------:R-:W-:-:S04]  /*1ef0*/  @!P0 IMAD.WIDE.U32 R4, R7, 0x4, R14 ;  /* 0x0000000407048825 */ /* 0x000fc800078e000e */
[----:B--2---:R2:W-:Y:S04]  /*1f00*/  @P0 STG.E desc[UR12][R8.64], R17 ;  /* 0x0000001108000986 */ /* 0x0045e8000c10190c */
[----:B------:R-:W4:Y:S01]  /*1f10*/  @!P0 LDG.E R5, desc[UR12][R4.64] ;  /* 0x0000000c04058981 */ /* 0x000f22000c1e1900 */
[----:B------:R-:W-:Y:S02]  /*1f20*/  @!P0 IMAD.MOV.U32 R13, RZ, RZ, R11 ;  /* 0x000000ffff0d8224 */ /* 0x000fe400078e000b */
[----:B------:R-:W-:Y:S01]  /*1f30*/  @!P0 IMAD.MOV.U32 R12, RZ, RZ, R10 ;  /* 0x000000ffff0c8224 */ /* 0x000fe200078e000a */
[----:B----4-:R2:W-:Y:S04]  /*1f40*/  @!P0 STG.E desc[UR12][R8.64], R5 ;  /* 0x0000000508008986 */ /* 0x0105e8000c10190c */
[----:B------:R-:W4:Y:S01]  /*1f50*/  LDG.E R13, desc[UR12][R12.64] ;  /* 0x0000000c0c0d7981 */ /* 0x000f22000c1e1900 */
[----:B------:R-:W-:-:S05]  /*1f60*/  IADD3 R7, P0, PT, R0, R19, RZ ;  /* 0x0000001300077210 */ /* 0x000fca0007f1e0ff */
[----:B------:R-:W-:Y:S01]  /*1f70*/  IMAD.X R10, R3, 0x1, R6, P0 ;  /* 0x00000001030a7824 */ /* 0x000fe200000e0606 */
[----:B0-----:R-:W-:-:S04]  /*1f80*/  LEA R6, P0, R7, UR4, 0x2 ;  /* 0x0000000407067c11 */ /* 0x001fc8000f8010ff */
[----:B------:R-:W-:-:S05]  /*1f90*/  LEA.HI.X R7, R7, UR5, R10, 0x2, P0 ;  /* 0x0000000507077c11 */ /* 0x000fca00080f140a */
[----:B----4-:R2:W-:Y:S04]  /*1fa0*/  STG.E desc[UR12][R6.64], R13 ;  /* 0x0000000d06007986 */ /* 0x0105e8000c10190c */
.L_x_22:
[----:B------:R-:W5:Y:S01]  /*1fb0*/  LDCU UR4, c[0x0][0x360] ;  /* 0x00006c00ff0477ac */ /* 0x000f620008000800 */
[----:B------:R-:W0:Y:S01]  /*1fc0*/  LDCU UR5, c[0x0][0x384] ;  /* 0x00007080ff0577ac */ /* 0x000e220008000800 */
[----:B-----5:R-:W-:-:S05]  /*1fd0*/  VIADD R2, R2, UR4 ;  /* 0x0000000402027c36 */ /* 0x020fca0008000000 */
[----:B0-----:R-:W-:-:S13]  /*1fe0*/  ISETP.GE.AND P0, PT, R2, UR5, PT ;  /* 0x0000000502007c0c */ /* 0x001fda000bf06270 */
[----:B------:R-:W-:Y:S05]  /*1ff0*/  @!P0 BRA `(.L_x_25) ;  /* 0xffffffe0003c8947 */ /* 0x000fea000383ffff */
[----:B-123--:R-:W-:Y:S05]  /*2000*/  EXIT ;  /* 0x000000000000794d */ /* 0x00efea0003800000 */
.L_x_26:
        /* <DEDUP_REMOVED lines=15> */
.L_x_28:


//--------------------- .nv.shared.reserved.0     --------------------------
	.section	.nv.shared.reserved.0,"aw",@nobits
	.weak		__nv_reservedSMEM_offset_0_alias
	.size		__nv_reservedSMEM_offset_0_alias, 0, 64
	.other		__nv_reservedSMEM_offset_0_alias,@"STO_CUDA_RESERVED_SHARED STV_DEFAULT"
__nv_reservedSMEM_offset_0_alias:
	.zero		0
	.zero		64


//--------------------- .nv.constant0._Z14nearest_selectiifPKfPi --------------------------
	.section	.nv.constant0._Z14nearest_selectiifPKfPi,"a",@progbits
	.sectionflags	@""
	.align	4
.nv.constant0._Z14nearest_selectiifPKfPi:
	.zero		928


//--------------------- .nv.constant0._Z22selection_k_radius_gpuiiifPKiPKfPiPf --------------------------
	.section	.nv.constant0._Z22selection_k_radius_gpuiiifPKiPKfPiPf,"a",@progbits
	.sectionflags	@""
	.align	4
.nv.constant0._Z22selection_k_radius_gpuiiifPKiPKfPiPf:
	.zero		944


//--------------------- SYMBOLS --------------------------

	.type		.nv.reservedSmem.offset0,@object
	.size		.nv.reservedSmem.offset0,0x4
